	.target	sm_100a

	.elftype	@"ET_EXEC"


//--------------------- .note.nv.tkinfo           --------------------------
	.section	.note.nv.tkinfo,"",@"SHT_NOTE"
	.sectionflags	@"SHF_NOTE_NV_TKINFO"
	.tkinfo
        /*0018*/ 	.word	0x00000002
        /*0030*/ 	.string	""
        /*0030*/ 	.string	"ptxas"
        /*0030*/ 	.string	"Cuda compilation tools, release 13.0, V13.0.88"
        /*0030*/ 	.string	"Build cuda_13.0.r13.0/compiler.36424714_0"
        /*0030*/ 	.string	"-arch sm_100a -m 64 "



//--------------------- .note.nv.cuinfo           --------------------------
	.section	.note.nv.cuinfo,"",@"SHT_NOTE"
	.sectionflags	@"SHF_NOTE_NV_CUINFO"
        /*0018*/ 	.short	0x0002
        /*001a*/ 	.short	0x0064
        /*001c*/ 	.short	0x0082
	.zero		2


//--------------------- .nv.info                  --------------------------
	.section	.nv.info,"",@"SHT_CUDA_INFO"
	.align	4


	//----- nvinfo : EIATTR_REGCOUNT
	.align		4
        /*0000*/ 	.byte	0x04, 0x2f
        /*0002*/ 	.short	(.L_19 - .L_18)
	.align		4
.L_18:
        /*0004*/ 	.word	index@(_ZN7cutlass13device_kernelINS_4gemm6kernel13GemmUniversalIN4cute5tupleIJiiiiEEENS1_10collective13CollectiveMmaINS1_35MainloopSm100TmaUmmaWarpSpecializedILi6ELi2ELi4ENS5_IJNS4_1CILi1EEESB_SB_EEEEENS5_IJNSA_ILi64EEESE_SE_EEENS_10tfloat32_tENS5_IJSB_llEEESG_NS5_IJlSB_lEEENS4_8TiledMMAINS4_8MMA_AtomIJNS4_17SM100_MMA_TF32_SSISG_SG_fLi64ELi64ELNS4_4UMMA5MajorE1ELSN_0ELNSM_7ScaleInE0ELSO_0EEEEEENS4_6LayoutISC_NS5_IJNSA_ILi0EEESS_SS_EEEEENS5_IJNS4_10UnderscoreESV_SV_EEEEENS4_13SM90_TMA_LOADENS4_14ComposedLayoutINS4_7SwizzleILi2ELi5ELi2EEENS4_18smem_ptr_flag_bitsILi32EEENSR_INS5_IJNSA_ILi32EEENSA_ILi4EEEEEENS5_IJSB_S14_EEEEEEEvNS4_8identityESY_NSZ_INS10_ILi3ELi4ELi3EEES13_NSR_INS5_IJNSA_ILi8EEES14_EEENS5_IJS14_SB_EEEEEEEvS1A_EENS_8epilogue10collective18CollectiveEpilogueINS1I_23Sm100TmaWarpSpecializedILi3ELi2ELi16ELb1ELb0EEEJSF_NS5_IJNSR_ISE_SB_EENSR_IS14_SB_EEEEESG_SI_SG_SI_NS1I_6fusion15FusionCallbacksIS1M_NS1Q_17LinearCombinationISG_fSG_fLNS_15FloatRoundStyleE2EEESF_S1P_JEEENS4_5SM1004TMEM4LOAD26SM100_TMEM_LOAD_16dp128b8xESY_S1G_NS4_17SM75_U32x4_LDSM_NENS4_14SM90_TMA_STOREES1G_NS4_17SM90_U32x4_STSM_NENS4_39AutoVectorizingCopyWithAssumedAlignmentILi128EEEEEEvvEEEEvNT_6ParamsE)
        /*0008*/ 	.word	0x0000005f


	//----- nvinfo : EIATTR_FRAME_SIZE
	.align		4
.L_19:
        /*000c*/ 	.byte	0x04, 0x11
        /*000e*/ 	.short	(.L_21 - .L_20)
	.align		4
.L_20:
        /*0010*/ 	.word	index@($__internal_2_$__cuda_sm10x_tcgen05_guardrail_trap_unallocated_columns_being_dealloced)
        /*0014*/ 	.word	0x00000000


	//----- nvinfo : EIATTR_FRAME_SIZE
	.align		4
.L_21:
        /*0018*/ 	.byte	0x04, 0x11
        /*001a*/ 	.short	(.L_23 - .L_22)
	.align		4
.L_22:
        /*001c*/ 	.word	index@($__internal_1_$__cuda_sm10x_tcgen05_guardrail_trap_phase_invalid_during_alloc)
        /*0020*/ 	.word	0x00000000


	//----- nvinfo : EIATTR_FRAME_SIZE
	.align		4
.L_23:
        /*0024*/ 	.byte	0x04, 0x11
        /*0026*/ 	.short	(.L_25 - .L_24)
	.align		4
.L_24:
        /*0028*/ 	.word	index@($__internal_0_$__cuda_sm10x_tcgen05_guardrail_trap_col_being_dealloced_not_returned_by_alloc)
        /*002c*/ 	.word	0x00000000


	//----- nvinfo : EIATTR_FRAME_SIZE
	.align		4
.L_25:
        /*0030*/ 	.byte	0x04, 0x11
        /*0032*/ 	.short	(.L_27 - .L_26)
	.align		4
.L_26:
        /*0034*/ 	.word	index@(_ZN7cutlass13device_kernelINS_4gemm6kernel13GemmUniversalIN4cute5tupleIJiiiiEEENS1_10collective13CollectiveMmaINS1_35MainloopSm100TmaUmmaWarpSpecializedILi6ELi2ELi4ENS5_IJNS4_1CILi1EEESB_SB_EEEEENS5_IJNSA_ILi64EEESE_SE_EEENS_10tfloat32_tENS5_IJSB_llEEESG_NS5_IJlSB_lEEENS4_8TiledMMAINS4_8MMA_AtomIJNS4_17SM100_MMA_TF32_SSISG_SG_fLi64ELi64ELNS4_4UMMA5MajorE1ELSN_0ELNSM_7ScaleInE0ELSO_0EEEEEENS4_6LayoutISC_NS5_IJNSA_ILi0EEESS_SS_EEEEENS5_IJNS4_10UnderscoreESV_SV_EEEEENS4_13SM90_TMA_LOADENS4_14ComposedLayoutINS4_7SwizzleILi2ELi5ELi2EEENS4_18smem_ptr_flag_bitsILi32EEENSR_INS5_IJNSA_ILi32EEENSA_ILi4EEEEEENS5_IJSB_S14_EEEEEEEvNS4_8identityESY_NSZ_INS10_ILi3ELi4ELi3EEES13_NSR_INS5_IJNSA_ILi8EEES14_EEENS5_IJS14_SB_EEEEEEEvS1A_EENS_8epilogue10collective18CollectiveEpilogueINS1I_23Sm100TmaWarpSpecializedILi3ELi2ELi16ELb1ELb0EEEJSF_NS5_IJNSR_ISE_SB_EENSR_IS14_SB_EEEEESG_SI_SG_SI_NS1I_6fusion15FusionCallbacksIS1M_NS1Q_17LinearCombinationISG_fSG_fLNS_15FloatRoundStyleE2EEESF_S1P_JEEENS4_5SM1004TMEM4LOAD26SM100_TMEM_LOAD_16dp128b8xESY_S1G_NS4_17SM75_U32x4_LDSM_NENS4_14SM90_TMA_STOREES1G_NS4_17SM90_U32x4_STSM_NENS4_39AutoVectorizingCopyWithAssumedAlignmentILi128EEEEEEvvEEEEvNT_6ParamsE)
        /*0038*/ 	.word	0x00000000


	//----- nvinfo : EIATTR_MIN_STACK_SIZE
	.align		4
.L_27:
        /*003c*/ 	.byte	0x04, 0x12
        /*003e*/ 	.short	(.L_29 - .L_28)
	.align		4
.L_28:
        /*0040*/ 	.word	index@(_ZN7cutlass13device_kernelINS_4gemm6kernel13GemmUniversalIN4cute5tupleIJiiiiEEENS1_10collective13CollectiveMmaINS1_35MainloopSm100TmaUmmaWarpSpecializedILi6ELi2ELi4ENS5_IJNS4_1CILi1EEESB_SB_EEEEENS5_IJNSA_ILi64EEESE_SE_EEENS_10tfloat32_tENS5_IJSB_llEEESG_NS5_IJlSB_lEEENS4_8TiledMMAINS4_8MMA_AtomIJNS4_17SM100_MMA_TF32_SSISG_SG_fLi64ELi64ELNS4_4UMMA5MajorE1ELSN_0ELNSM_7ScaleInE0ELSO_0EEEEEENS4_6LayoutISC_NS5_IJNSA_ILi0EEESS_SS_EEEEENS5_IJNS4_10UnderscoreESV_SV_EEEEENS4_13SM90_TMA_LOADENS4_14ComposedLayoutINS4_7SwizzleILi2ELi5ELi2EEENS4_18smem_ptr_flag_bitsILi32EEENSR_INS5_IJNSA_ILi32EEENSA_ILi4EEEEEENS5_IJSB_S14_EEEEEEEvNS4_8identityESY_NSZ_INS10_ILi3ELi4ELi3EEES13_NSR_INS5_IJNSA_ILi8EEES14_EEENS5_IJS14_SB_EEEEEEEvS1A_EENS_8epilogue10collective18CollectiveEpilogueINS1I_23Sm100TmaWarpSpecializedILi3ELi2ELi16ELb1ELb0EEEJSF_NS5_IJNSR_ISE_SB_EENSR_IS14_SB_EEEEESG_SI_SG_SI_NS1I_6fusion15FusionCallbacksIS1M_NS1Q_17LinearCombinationISG_fSG_fLNS_15FloatRoundStyleE2EEESF_S1P_JEEENS4_5SM1004TMEM4LOAD26SM100_TMEM_LOAD_16dp128b8xESY_S1G_NS4_17SM75_U32x4_LDSM_NENS4_14SM90_TMA_STOREES1G_NS4_17SM90_U32x4_STSM_NENS4_39AutoVectorizingCopyWithAssumedAlignmentILi128EEEEEEvvEEEEvNT_6ParamsE)
        /*0044*/ 	.word	0x00000000
.L_29:


//--------------------- .nv.compat                --------------------------
	.section	.nv.compat,"",@"SHT_CUDA_COMPAT_INFO"
	.align	4
        /*0000*/ 	.byte	0x02, 0x09, 0x01, 0x00, 0x02, 0x02, 0x02, 0x00, 0x02, 0x05, 0x05, 0x00, 0x03, 0x07, 0x01, 0x01
        /*0010*/ 	.byte	0x02, 0x03, 0x01, 0x00, 0x02, 0x06, 0x01, 0x00, 0x04, 0x0b, 0x08, 0x00, 0x09, 0x00, 0x00, 0x00
        /*0020*/ 	.byte	0x00, 0x00, 0x00, 0x00


//--------------------- .nv.info._ZN7cutlass13device_kernelINS_4gemm6kernel13GemmUniversalIN4cute5tupleIJiiiiEEENS1_10collective13CollectiveMmaINS1_35MainloopSm100TmaUmmaWarpSpecializedILi6ELi2ELi4ENS5_IJNS4_1CILi1EEESB_SB_EEEEENS5_IJNSA_ILi64EEESE_SE_EEENS_10tfloat32_tENS5_IJSB_llEEESG_NS5_IJlSB_lEEENS4_8TiledMMAINS4_8MMA_AtomIJNS4_17SM100_MMA_TF32_SSISG_SG_fLi64ELi64ELNS4_4UMMA5MajorE1ELSN_0ELNSM_7ScaleInE0ELSO_0EEEEEENS4_6LayoutISC_NS5_IJNSA_ILi0EEESS_SS_EEEEENS5_IJNS4_10UnderscoreESV_SV_EEEEENS4_13SM90_TMA_LOADENS4_14ComposedLayoutINS4_7SwizzleILi2ELi5ELi2EEENS4_18smem_ptr_flag_bitsILi32EEENSR_INS5_IJNSA_ILi32EEENSA_ILi4EEEEEENS5_IJSB_S14_EEEEEEEvNS4_8identityESY_NSZ_INS10_ILi3ELi4ELi3EEES13_NSR_INS5_IJNSA_ILi8EEES14_EEENS5_IJS14_SB_EEEEEEEvS1A_EENS_8epilogue10collective18CollectiveEpilogueINS1I_23Sm100TmaWarpSpecializedILi3ELi2ELi16ELb1ELb0EEEJSF_NS5_IJNSR_ISE_SB_EENSR_IS14_SB_EEEEESG_SI_SG_SI_NS1I_6fusion15FusionCallbacksIS1M_NS1Q_17LinearCombinationISG_fSG_fLNS_15FloatRoundStyleE2EEESF_S1P_JEEENS4_5SM1004TMEM4LOAD26SM100_TMEM_LOAD_16dp128b8xESY_S1G_NS4_17SM75_U32x4_LDSM_NENS4_14SM90_TMA_STOREES1G_NS4_17SM90_U32x4_STSM_NENS4_39AutoVectorizingCopyWithAssumedAlignmentILi128EEEEEEvvEEEEvNT_6ParamsE --------------------------
	.section	.nv.info._ZN7cutlass13device_kernelINS_4gemm6kernel13GemmUniversalIN4cute5tupleIJiiiiEEENS1_10collective13CollectiveMmaINS1_35MainloopSm100TmaUmmaWarpSpecializedILi6ELi2ELi4ENS5_IJNS4_1CILi1EEESB_SB_EEEEENS5_IJNSA_ILi64EEESE_SE_EEENS_10tfloat32_tENS5_IJSB_llEEESG_NS5_IJlSB_lEEENS4_8TiledMMAINS4_8MMA_AtomIJNS4_17SM100_MMA_TF32_SSISG_SG_fLi64ELi64ELNS4_4UMMA5MajorE1ELSN_0ELNSM_7ScaleInE0ELSO_0EEEEEENS4_6LayoutISC_NS5_IJNSA_ILi0EEESS_SS_EEEEENS5_IJNS4_10UnderscoreESV_SV_EEEEENS4_13SM90_TMA_LOADENS4_14ComposedLayoutINS4_7SwizzleILi2ELi5ELi2EEENS4_18smem_ptr_flag_bitsILi32EEENSR_INS5_IJNSA_ILi32EEENSA_ILi4EEEEEENS5_IJSB_S14_EEEEEEEvNS4_8identityESY_NSZ_INS10_ILi3ELi4ELi3EEES13_NSR_INS5_IJNSA_ILi8EEES14_EEENS5_IJS14_SB_EEEEEEEvS1A_EENS_8epilogue10collective18CollectiveEpilogueINS1I_23Sm100TmaWarpSpecializedILi3ELi2ELi16ELb1ELb0EEEJSF_NS5_IJNSR_ISE_SB_EENSR_IS14_SB_EEEEESG_SI_SG_SI_NS1I_6fusion15FusionCallbacksIS1M_NS1Q_17LinearCombinationISG_fSG_fLNS_15FloatRoundStyleE2EEESF_S1P_JEEENS4_5SM1004TMEM4LOAD26SM100_TMEM_LOAD_16dp128b8xESY_S1G_NS4_17SM75_U32x4_LDSM_NENS4_14SM90_TMA_STOREES1G_NS4_17SM90_U32x4_STSM_NENS4_39AutoVectorizingCopyWithAssumedAlignmentILi128EEEEEEvvEEEEvNT_6ParamsE,"",@"SHT_CUDA_INFO"
	.sectionflags	@""
	.align	4


	//----- nvinfo : EIATTR_CUDA_API_VERSION
	.align		4
        /*0000*/ 	.byte	0x04, 0x37
        /*0002*/ 	.short	(.L_31 - .L_30)
.L_30:
        /*0004*/ 	.word	0x00000082


	//----- nvinfo : EIATTR_KPARAM_INFO
	.align		4
.L_31:
        /*0008*/ 	.byte	0x04, 0x17
        /*000a*/ 	.short	(.L_33 - .L_32)
.L_32:
        /*000c*/ 	.word	0x00000000
        /*0010*/ 	.short	0x0000
        /*0012*/ 	.short	0x0000
        /*0014*/ 	.byte	0x00, 0xf0, 0x01, 0x20


	//----- nvinfo : EIATTR_AT_ENTRY_FRAGMENTS
	.align		4
.L_33:
        /*0018*/ 	.byte	0x04, 0x4f
        /*001a*/ 	.short	(.L_35 - .L_34)


	//   ....[0]....
.L_34:
        /*001c*/ 	.word	0x00000006


	//----- nvinfo : EIATTR_RESERVED_SMEM_USED
	.align		4
.L_35:
        /*0020*/ 	.byte	0x01, 0x41
	.zero		2


	//----- nvinfo : EIATTR_SPARSE_MMA_MASK
	.align		4
        /*0024*/ 	.byte	0x03, 0x50
        /*0026*/ 	.short	0x0000


	//----- nvinfo : EIATTR_TCGEN05_1CTA_USED
	.align		4
        /*0028*/ 	.byte	0x01, 0x51
	.zero		2


	//----- nvinfo : EIATTR_MAXREG_COUNT
	.align		4
        /*002c*/ 	.byte	0x03, 0x1b
        /*002e*/ 	.short	0x00ff


	//----- nvinfo : EIATTR_NUM_BARRIERS
	.align		4
        /*0030*/ 	.byte	0x02, 0x4c
        /*0032*/ 	.byte	0x07
	.zero		1


	//----- nvinfo : EIATTR_EXTERNS
	.align		4
        /*0034*/ 	.byte	0x04, 0x0f
        /*0036*/ 	.short	(.L_37 - .L_36)


	//   ....[0]....
	.align		4
.L_36:
        /*0038*/ 	.word	index@(__assertfail)


	//----- nvinfo : EIATTR_MERCURY_ISA_VERSION
	.align		4
.L_37:
        /*003c*/ 	.byte	0x03, 0x5f
        /*003e*/ 	.short	0x0101


	//----- nvinfo : EIATTR_INT_WARP_WIDE_INSTR_OFFSETS
	.align		4
        /*0040*/ 	.byte	0x04, 0x31
        /*0042*/ 	.short	(.L_39 - .L_38)


	//   ....[0]....
.L_38:
        /*0044*/ 	.word	0x00001f50


	//   ....[1]....
        /*0048*/ 	.word	0x00003ce0


	//   ....[2]....
        /*004c*/ 	.word	0x00003d00


	//   ....[3]....
        /*0050*/ 	.word	0x00003d30


	//   ....[4]....
        /*0054*/ 	.word	0x00004640


	//   ....[5]....
        /*0058*/ 	.word	0x00004660


	//   ....[6]....
        /*005c*/ 	.word	0x00004930


	//   ....[7]....
        /*0060*/ 	.word	0x00004a60


	//----- nvinfo : EIATTR_COOP_GROUP_MASK_REGIDS
	.align		4
.L_39:
        /*0064*/ 	.byte	0x04, 0x29
        /*0066*/ 	.short	(.L_41 - .L_40)


	//   ....[0]....
.L_40:
        /*0068*/ 	.word	0xffffffff


	//   ....[1]....
        /*006c*/ 	.word	0xffffffff


	//   ....[2]....
        /*0070*/ 	.word	0xffffffff


	//   ....[3]....
        /*0074*/ 	.word	0xffffffff


	//   ....[4]....
        /*0078*/ 	.word	0xffffffff


	//   ....[5]....
        /*007c*/ 	.word	0xffffffff


	//   ....[6]....
        /*0080*/ 	.word	0xffffffff


	//   ....[7]....
        /*0084*/ 	.word	0xffffffff


	//   ....[8]....
        /*0088*/ 	.word	0xffffffff


	//   ....[9]....
        /*008c*/ 	.word	0xffffffff


	//   ....[10]....
        /*0090*/ 	.word	0xffffffff


	//   ....[11]....
        /*0094*/ 	.word	0xffffffff


	//   ....[12]....
        /*0098*/ 	.word	0xffffffff


	//----- nvinfo : EIATTR_COOP_GROUP_INSTR_OFFSETS
	.align		4
.L_41:
        /*009c*/ 	.byte	0x04, 0x28
        /*009e*/ 	.short	(.L_43 - .L_42)


	//   ....[0]....
.L_42:
        /*00a0*/ 	.word	0x00000090


	//   ....[1]....
        /*00a4*/ 	.word	0x000004d0


	//   ....[2]....
        /*00a8*/ 	.word	0x00000680


	//   ....[3]....
        /*00ac*/ 	.word	0x00000800


	//   ....[4]....
        /*00b0*/ 	.word	0x00000900


	//   ....[5]....
        /*00b4*/ 	.word	0x00000a70


	//   ....[6]....
        /*00b8*/ 	.word	0x00000c10


	//   ....[7]....
        /*00bc*/ 	.word	0x00001e30


	//   ....[8]....
        /*00c0*/ 	.word	0x00002d30


	//   ....[9]....
        /*00c4*/ 	.word	0x00002f40


	//   ....[10]....
        /*00c8*/ 	.word	0x00002f70


	//   ....[11]....
        /*00cc*/ 	.word	0x00003bc0


	//   ....[12]....
        /*00d0*/ 	.word	0x00003df0


	//----- nvinfo : EIATTR_VRC_CTA_INIT_COUNT
	.align		4
.L_43:
        /*00d4*/ 	.byte	0x02, 0x4a
        /*00d6*/ 	.byte	0x80
	.zero		1


	//----- nvinfo : EIATTR_SYSCALL_OFFSETS
	.align		4
        /*00d8*/ 	.byte	0x04, 0x46
        /*00da*/ 	.short	(.L_45 - .L_44)


	//   ....[0]....
.L_44:
        /*00dc*/ 	.word	0x00005650


	//   ....[1]....
        /*00e0*/ 	.word	0x00005740


	//   ....[2]....
        /*00e4*/ 	.word	0x00006000


	//   ....[3]....
        /*00e8*/ 	.word	0x00006a50


	//----- nvinfo : EIATTR_MBARRIER_INSTR_OFFSETS
	.align		4
.L_45:
        /*00ec*/ 	.byte	0x04, 0x39
        /*00ee*/ 	.short	(.L_47 - .L_46)


	//   ....[0]....
.L_46:
        /*00f0*/ 	.word	0x000005b0
        /*00f4*/ 	.word	0x000000ff
        /*00f8*/ 	.word	0x00000000
        /*00fc*/ 	.short	0x0100
        /*00fe*/ 	.byte	0x05
	.zero		1


	//   ....[1]....
        /*0100*/ 	.word	0x000005c0
        /*0104*/ 	.word	0x000000ff
        /*0108*/ 	.word	0x00000030
        /*010c*/ 	.short	0x0100
        /*010e*/ 	.byte	0x05
	.zero		1


	//   ....[2]....
        /*0110*/ 	.word	0x000005d0
        /*0114*/ 	.word	0x000000ff
        /*0118*/ 	.word	0x00000008
        /*011c*/ 	.short	0x0100
        /*011e*/ 	.byte	0x05
	.zero		1


	//   ....[3]....
        /*0120*/ 	.word	0x000005e0
        /*0124*/ 	.word	0x000000ff
        /*0128*/ 	.word	0x00000038
        /*012c*/ 	.short	0x0100
        /*012e*/ 	.byte	0x05
	.zero		1


	//   ....[4]....
        /*0130*/ 	.word	0x000005f0
        /*0134*/ 	.word	0x000000ff
        /*0138*/ 	.word	0x00000010
        /*013c*/ 	.short	0x0100
        /*013e*/ 	.byte	0x05
	.zero		1


	//   ....[5]....
        /*0140*/ 	.word	0x00000600
        /*0144*/ 	.word	0x000000ff
        /*0148*/ 	.word	0x00000040
        /*014c*/ 	.short	0x0100
        /*014e*/ 	.byte	0x05
	.zero		1


	//   ....[6]....
        /*0150*/ 	.word	0x00000610
        /*0154*/ 	.word	0x000000ff
        /*0158*/ 	.word	0x00000018
        /*015c*/ 	.short	0x0100
        /*015e*/ 	.byte	0x05
	.zero		1


	//   ....[7]....
        /*0160*/ 	.word	0x00000620
        /*0164*/ 	.word	0x000000ff
        /*0168*/ 	.word	0x00000048
        /*016c*/ 	.short	0x0100
        /*016e*/ 	.byte	0x05
	.zero		1


	//   ....[8]....
        /*0170*/ 	.word	0x00000630
        /*0174*/ 	.word	0x000000ff
        /*0178*/ 	.word	0x00000020
        /*017c*/ 	.short	0x0100
        /*017e*/ 	.byte	0x05
	.zero		1


	//   ....[9]....
        /*0180*/ 	.word	0x00000640
        /*0184*/ 	.word	0x000000ff
        /*0188*/ 	.word	0x00000050
        /*018c*/ 	.short	0x0100
        /*018e*/ 	.byte	0x05
	.zero		1


	//   ....[10]....
        /*0190*/ 	.word	0x00000650
        /*0194*/ 	.word	0x000000ff
        /*0198*/ 	.word	0x00000028
        /*019c*/ 	.short	0x0100
        /*019e*/ 	.byte	0x05
	.zero		1


	//   ....[11]....
        /*01a0*/ 	.word	0x00000660
        /*01a4*/ 	.word	0x000000ff
        /*01a8*/ 	.word	0x00000058
        /*01ac*/ 	.short	0x0100
        /*01ae*/ 	.byte	0x05
	.zero		1


	//   ....[12]....
        /*01b0*/ 	.word	0x00000790
        /*01b4*/ 	.word	0x000000ff
        /*01b8*/ 	.word	0x00000060
        /*01bc*/ 	.short	0x0100
        /*01be*/ 	.byte	0x07
	.zero		1


	//   ....[13]....
        /*01c0*/ 	.word	0x000007a0
        /*01c4*/ 	.word	0x000000ff
        /*01c8*/ 	.word	0x00000078
        /*01cc*/ 	.short	0x0100
        /*01ce*/ 	.byte	0x07
	.zero		1


	//   ....[14]....
        /*01d0*/ 	.word	0x000007b0
        /*01d4*/ 	.word	0x000000ff
        /*01d8*/ 	.word	0x00000068
        /*01dc*/ 	.short	0x0100
        /*01de*/ 	.byte	0x07
	.zero		1


	//   ....[15]....
        /*01e0*/ 	.word	0x000007c0
        /*01e4*/ 	.word	0x000000ff
        /*01e8*/ 	.word	0x00000080
        /*01ec*/ 	.short	0x0100
        /*01ee*/ 	.byte	0x07
	.zero		1


	//   ....[16]....
        /*01f0*/ 	.word	0x000007d0
        /*01f4*/ 	.word	0x000000ff
        /*01f8*/ 	.word	0x00000070
        /*01fc*/ 	.short	0x0100
        /*01fe*/ 	.byte	0x07
	.zero		1


	//   ....[17]....
        /*0200*/ 	.word	0x000007e0
        /*0204*/ 	.word	0x000000ff
        /*0208*/ 	.word	0x00000088
        /*020c*/ 	.short	0x0100
        /*020e*/ 	.byte	0x07
	.zero		1


	//   ....[18]....
        /*0210*/ 	.word	0x000008d0
        /*0214*/ 	.word	0x000000ff
        /*0218*/ 	.word	0x00000090
        /*021c*/ 	.short	0x0100
        /*021e*/ 	.byte	0x05
	.zero		1


	//   ....[19]....
        /*0220*/ 	.word	0x000008e0
        /*0224*/ 	.word	0x000000ff
        /*0228*/ 	.word	0x00000098
        /*022c*/ 	.short	0x0100
        /*022e*/ 	.byte	0x05
	.zero		1


	//   ....[20]....
        /*0230*/ 	.word	0x00000a20
        /*0234*/ 	.word	0x000000ff
        /*0238*/ 	.word	0x000000a0
        /*023c*/ 	.short	0x0100
        /*023e*/ 	.byte	0x05
	.zero		1


	//   ....[21]....
        /*0240*/ 	.word	0x00000a30
        /*0244*/ 	.word	0x000000ff
        /*0248*/ 	.word	0x000000b0
        /*024c*/ 	.short	0x0100
        /*024e*/ 	.byte	0x05
	.zero		1


	//   ....[22]....
        /*0250*/ 	.word	0x00000a40
        /*0254*/ 	.word	0x000000ff
        /*0258*/ 	.word	0x000000a8
        /*025c*/ 	.short	0x0100
        /*025e*/ 	.byte	0x05
	.zero		1


	//   ....[23]....
        /*0260*/ 	.word	0x00000a50
        /*0264*/ 	.word	0x000000ff
        /*0268*/ 	.word	0x000000b8
        /*026c*/ 	.short	0x0100
        /*026e*/ 	.byte	0x05
	.zero		1


	//   ....[24]....
        /*0270*/ 	.word	0x00000b80
        /*0274*/ 	.word	0x000000ff
        /*0278*/ 	.word	0x000000c0
        /*027c*/ 	.short	0x0100
        /*027e*/ 	.byte	0x07
	.zero		1


	//   ....[25]....
        /*0280*/ 	.word	0x00000b90
        /*0284*/ 	.word	0x000000ff
        /*0288*/ 	.word	0x000000e0
        /*028c*/ 	.short	0x0100
        /*028e*/ 	.byte	0x07
	.zero		1


	//   ....[26]....
        /*0290*/ 	.word	0x00000ba0
        /*0294*/ 	.word	0x000000ff
        /*0298*/ 	.word	0x000000c8
        /*029c*/ 	.short	0x0100
        /*029e*/ 	.byte	0x07
	.zero		1


	//   ....[27]....
        /*02a0*/ 	.word	0x00000bb0
        /*02a4*/ 	.word	0x000000ff
        /*02a8*/ 	.word	0x000000e8
        /*02ac*/ 	.short	0x0100
        /*02ae*/ 	.byte	0x07
	.zero		1


	//   ....[28]....
        /*02b0*/ 	.word	0x00000bc0
        /*02b4*/ 	.word	0x000000ff
        /*02b8*/ 	.word	0x000000d0
        /*02bc*/ 	.short	0x0100
        /*02be*/ 	.byte	0x07
	.zero		1


	//   ....[29]....
        /*02c0*/ 	.word	0x00000bd0
        /*02c4*/ 	.word	0x000000ff
        /*02c8*/ 	.word	0x000000f0
        /*02cc*/ 	.short	0x0100
        /*02ce*/ 	.byte	0x07
	.zero		1


	//   ....[30]....
        /*02d0*/ 	.word	0x00000be0
        /*02d4*/ 	.word	0x000000ff
        /*02d8*/ 	.word	0x000000d8
        /*02dc*/ 	.short	0x0100
        /*02de*/ 	.byte	0x07
	.zero		1


	//   ....[31]....
        /*02e0*/ 	.word	0x00000bf0
        /*02e4*/ 	.word	0x000000ff
        /*02e8*/ 	.word	0x000000f8
        /*02ec*/ 	.short	0x0100
        /*02ee*/ 	.byte	0x07
	.zero		1


	//   ....[32]....
        /*02f0*/ 	.word	0x00000ce0
        /*02f4*/ 	.word	0x000000ff
        /*02f8*/ 	.word	0x00000100
        /*02fc*/ 	.short	0x0100
        /*02fe*/ 	.byte	0x05
	.zero		1


	//   ....[33]....
        /*0300*/ 	.word	0x00000cf0
        /*0304*/ 	.word	0x000000ff
        /*0308*/ 	.word	0x00000110
        /*030c*/ 	.short	0x0100
        /*030e*/ 	.byte	0x05
	.zero		1


	//   ....[34]....
        /*0310*/ 	.word	0x00000d00
        /*0314*/ 	.word	0x000000ff
        /*0318*/ 	.word	0x00000108
        /*031c*/ 	.short	0x0100
        /*031e*/ 	.byte	0x05
	.zero		1


	//   ....[35]....
        /*0320*/ 	.word	0x00000d10
        /*0324*/ 	.word	0x000000ff
        /*0328*/ 	.word	0x00000118
        /*032c*/ 	.short	0x0100
        /*032e*/ 	.byte	0x05
	.zero		1


	//   ....[36]....
        /*0330*/ 	.word	0x000015f0
        /*0334*/ 	.word	0x00000003
        /*0338*/ 	.word	0x00000110
        /*033c*/ 	.short	0x010a
        /*033e*/ 	.byte	0xff
	.zero		1


	//   ....[37]....
        /*0340*/ 	.word	0x00001620
        /*0344*/ 	.word	0x00000003
        /*0348*/ 	.word	0x00000100
        /*034c*/ 	.short	0x0101
        /*034e*/ 	.byte	0xff
	.zero		1


	//   ....[38]....
        /*0350*/ 	.word	0x000016f0
        /*0354*/ 	.word	0x000000ff
        /*0358*/ 	.word	0x00000030
        /*035c*/ 	.short	0x010a
        /*035e*/ 	.byte	0x08
	.zero		1


	//   ....[39]....
        /*0360*/ 	.word	0x000017a0
        /*0364*/ 	.word	0x000000ff
        /*0368*/ 	.word	0x00000030
        /*036c*/ 	.short	0x010a
        /*036e*/ 	.byte	0x21
	.zero		1


	//   ....[40]....
        /*0370*/ 	.word	0x000018f0
        /*0374*/ 	.word	0x000000ff
        /*0378*/ 	.word	0x00000030
        /*037c*/ 	.short	0x010a
        /*037e*/ 	.byte	0x08
	.zero		1


	//   ....[41]....
        /*0380*/ 	.word	0x00001aa0
        /*0384*/ 	.word	0x000000ff
        /*0388*/ 	.word	0x00000098
        /*038c*/ 	.short	0x0101
        /*038e*/ 	.byte	0x04
	.zero		1


	//   ....[42]....
        /*0390*/ 	.word	0x00001ac0
        /*0394*/ 	.word	0x000000ff
        /*0398*/ 	.word	0x00000030
        /*039c*/ 	.short	0x010a
        /*039e*/ 	.byte	0x08
	.zero		1


	//   ....[43]....
        /*03a0*/ 	.word	0x00001b50
        /*03a4*/ 	.word	0x000000ff
        /*03a8*/ 	.word	0x00000030
        /*03ac*/ 	.short	0x010a
        /*03ae*/ 	.byte	0x21
	.zero		1


	//   ....[44]....
        /*03b0*/ 	.word	0x00001ca0
        /*03b4*/ 	.word	0x000000ff
        /*03b8*/ 	.word	0x00000030
        /*03bc*/ 	.short	0x010a
        /*03be*/ 	.byte	0x08
	.zero		1


	//   ....[45]....
        /*03c0*/ 	.word	0x00001e60
        /*03c4*/ 	.word	0x00000002
        /*03c8*/ 	.word	0x000000a0
        /*03cc*/ 	.short	0x010a
        /*03ce*/ 	.byte	0xff
	.zero		1


	//   ....[46]....
        /*03d0*/ 	.word	0x00001f20
        /*03d4*/ 	.word	0x00000002
        /*03d8*/ 	.word	0x00000000
        /*03dc*/ 	.short	0x0101
        /*03de*/ 	.byte	0xff
	.zero		1


	//   ....[47]....
        /*03e0*/ 	.word	0x00002480
        /*03e4*/ 	.word	0x000000ff
        /*03e8*/ 	.word	0x00000000
        /*03ec*/ 	.short	0x010a
        /*03ee*/ 	.byte	0x05
	.zero		1


	//   ....[48]....
        /*03f0*/ 	.word	0x00002510
        /*03f4*/ 	.word	0x000000ff
        /*03f8*/ 	.word	0x00000000
        /*03fc*/ 	.short	0x010a
        /*03fe*/ 	.byte	0x05
	.zero		1


	//   ....[49]....
        /*0400*/ 	.word	0x000025a0
        /*0404*/ 	.word	0x000000ff
        /*0408*/ 	.word	0x00000000
        /*040c*/ 	.short	0x010a
        /*040e*/ 	.byte	0x05
	.zero		1


	//   ....[50]....
        /*0410*/ 	.word	0x00002630
        /*0414*/ 	.word	0x000000ff
        /*0418*/ 	.word	0x00000000
        /*041c*/ 	.short	0x010a
        /*041e*/ 	.byte	0x05
	.zero		1


	//   ....[51]....
        /*0420*/ 	.word	0x000026c0
        /*0424*/ 	.word	0x000000ff
        /*0428*/ 	.word	0x00000000
        /*042c*/ 	.short	0x010a
        /*042e*/ 	.byte	0x05
	.zero		1


	//   ....[52]....
        /*0430*/ 	.word	0x00002760
        /*0434*/ 	.word	0x00000000
        /*0438*/ 	.word	0x00000000
        /*043c*/ 	.short	0x010a
        /*043e*/ 	.byte	0xff
	.zero		1


	//   ....[53]....
        /*0440*/ 	.word	0x00002880
        /*0444*/ 	.word	0x00000000
        /*0448*/ 	.word	0x00000100
        /*044c*/ 	.short	0x010a
        /*044e*/ 	.byte	0xff
	.zero		1


	//   ....[54]....
        /*0450*/ 	.word	0x000028e0
        /*0454*/ 	.word	0x00000004
        /*0458*/ 	.word	0x00000000
        /*045c*/ 	.short	0x0101
        /*045e*/ 	.byte	0xff
	.zero		1


	//   ....[55]....
        /*0460*/ 	.word	0x00002900
        /*0464*/ 	.word	0x000000ff
        /*0468*/ 	.word	0x000000b0
        /*046c*/ 	.short	0x010a
        /*046e*/ 	.byte	0x05
	.zero		1


	//   ....[56]....
        /*0470*/ 	.word	0x00002a20
        /*0474*/ 	.word	0x00000000
        /*0478*/ 	.word	0x000000a0
        /*047c*/ 	.short	0x010a
        /*047e*/ 	.byte	0xff
	.zero		1


	//   ....[57]....
        /*0480*/ 	.word	0x00002b30
        /*0484*/ 	.word	0x00000000
        /*0488*/ 	.word	0x00000000
        /*048c*/ 	.short	0x0101
        /*048e*/ 	.byte	0xff
	.zero		1


	//   ....[58]....
        /*0490*/ 	.word	0x00002bc0
        /*0494*/ 	.word	0x000000ff
        /*0498*/ 	.word	0x000000b0
        /*049c*/ 	.short	0x0106
        /*049e*/ 	.byte	0x05
	.zero		1


	//   ....[59]....
        /*04a0*/ 	.word	0x00002be0
        /*04a4*/ 	.word	0x000000ff
        /*04a8*/ 	.word	0x000000b0
        /*04ac*/ 	.short	0x010a
        /*04ae*/ 	.byte	0x05
	.zero		1


	//   ....[60]....
        /*04b0*/ 	.word	0x00002c70
        /*04b4*/ 	.word	0x000000ff
        /*04b8*/ 	.word	0x000000b0
        /*04bc*/ 	.short	0x0106
        /*04be*/ 	.byte	0x04
	.zero		1


	//   ....[61]....
        /*04c0*/ 	.word	0x00002cb0
        /*04c4*/ 	.word	0x00000000
        /*04c8*/ 	.word	0x000000b0
        /*04cc*/ 	.short	0x010a
        /*04ce*/ 	.byte	0xff
	.zero		1


	//   ....[62]....
        /*04d0*/ 	.word	0x00003270
        /*04d4*/ 	.word	0x00000000
        /*04d8*/ 	.word	0x000000a0
        /*04dc*/ 	.short	0x010a
        /*04de*/ 	.byte	0xff
	.zero		1


	//   ....[63]....
        /*04e0*/ 	.word	0x00003380
        /*04e4*/ 	.word	0x00000003
        /*04e8*/ 	.word	0x00000000
        /*04ec*/ 	.short	0x0101
        /*04ee*/ 	.byte	0xff
	.zero		1


	//   ....[64]....
        /*04f0*/ 	.word	0x00003390
        /*04f4*/ 	.word	0x000000ff
        /*04f8*/ 	.word	0x00000000
        /*04fc*/ 	.short	0x010a
        /*04fe*/ 	.byte	0x07
	.zero		1


	//   ....[65]....
        /*0500*/ 	.word	0x00003410
        /*0504*/ 	.word	0x000000ff
        /*0508*/ 	.word	0x000000e0
        /*050c*/ 	.short	0x010a
        /*050e*/ 	.byte	0x06
	.zero		1


	//   ....[66]....
        /*0510*/ 	.word	0x000034e0
        /*0514*/ 	.word	0x000000ff
        /*0518*/ 	.word	0x00000000
        /*051c*/ 	.short	0x010a
        /*051e*/ 	.byte	0x0b
	.zero		1


	//   ....[67]....
        /*0520*/ 	.word	0x00003610
        /*0524*/ 	.word	0x000000ff
        /*0528*/ 	.word	0x00000000
        /*052c*/ 	.short	0x010a
        /*052e*/ 	.byte	0x22
	.zero		1


	//   ....[68]....
        /*0530*/ 	.word	0x000039f0
        /*0534*/ 	.word	0x000000ff
        /*0538*/ 	.word	0x00000000
        /*053c*/ 	.short	0x010a
        /*053e*/ 	.byte	0x06
	.zero		1


	//   ....[69]....
        /*0540*/ 	.word	0x00003a80
        /*0544*/ 	.word	0x000000ff
        /*0548*/ 	.word	0x00000000
        /*054c*/ 	.short	0x010a
        /*054e*/ 	.byte	0x06
	.zero		1


	//   ....[70]....
        /*0550*/ 	.word	0x00003b10
        /*0554*/ 	.word	0x000000ff
        /*0558*/ 	.word	0x00000000
        /*055c*/ 	.short	0x010a
        /*055e*/ 	.byte	0x06
	.zero		1


	//   ....[71]....
        /*0560*/ 	.word	0x00003ba0
        /*0564*/ 	.word	0x000000ff
        /*0568*/ 	.word	0x00000000
        /*056c*/ 	.short	0x010a
        /*056e*/ 	.byte	0x07
	.zero		1


	//   ....[72]....
        /*0570*/ 	.word	0x00003fe0
        /*0574*/ 	.word	0x00000000
        /*0578*/ 	.word	0x000000a0
        /*057c*/ 	.short	0x010a
        /*057e*/ 	.byte	0xff
	.zero		1


	//   ....[73]....
        /*0580*/ 	.word	0x000040a0
        /*0584*/ 	.word	0x00000000
        /*0588*/ 	.word	0x00000000
        /*058c*/ 	.short	0x0101
        /*058e*/ 	.byte	0xff
	.zero		1


	//   ....[74]....
        /*0590*/ 	.word	0x000043c0
        /*0594*/ 	.word	0x000000ff
        /*0598*/ 	.word	0x00000098
        /*059c*/ 	.short	0x010a
        /*059e*/ 	.byte	0x07
	.zero		1


	//   ....[75]....
        /*05a0*/ 	.word	0x000045e0
        /*05a4*/ 	.word	0x000000ff
        /*05a8*/ 	.word	0x00000078
        /*05ac*/ 	.short	0x010a
        /*05ae*/ 	.byte	0x0f
	.zero		1


	//   ....[76]....
        /*05b0*/ 	.word	0x000047f0
        /*05b4*/ 	.word	0x000000ff
        /*05b8*/ 	.word	0x00000060
        /*05bc*/ 	.short	0x010b
        /*05be*/ 	.byte	0x0f
	.zero		1


	//   ....[77]....
        /*05c0*/ 	.word	0x00004870
        /*05c4*/ 	.word	0x000000ff
        /*05c8*/ 	.word	0x00000000
        /*05cc*/ 	.short	0x0101
        /*05ce*/ 	.byte	0x10
	.zero		1


	//   ....[78]....
        /*05d0*/ 	.word	0x000048a0
        /*05d4*/ 	.word	0x000000ff
        /*05d8*/ 	.word	0x00000078
        /*05dc*/ 	.short	0x010a
        /*05de*/ 	.byte	0x0d
	.zero		1


	//   ....[79]....
        /*05e0*/ 	.word	0x00004ab0
        /*05e4*/ 	.word	0x000000ff
        /*05e8*/ 	.word	0x00000060
        /*05ec*/ 	.short	0x010b
        /*05ee*/ 	.byte	0x0d
	.zero		1


	//   ....[80]....
        /*05f0*/ 	.word	0x00004b20
        /*05f4*/ 	.word	0x000000ff
        /*05f8*/ 	.word	0x00000000
        /*05fc*/ 	.short	0x0101
        /*05fe*/ 	.byte	0x0f
	.zero		1


	//   ....[81]....
        /*0600*/ 	.word	0x00004b70
        /*0604*/ 	.word	0x000000ff
        /*0608*/ 	.word	0x00000000
        /*060c*/ 	.short	0x010a
        /*060e*/ 	.byte	0x04
	.zero		1


	//   ....[82]....
        /*0610*/ 	.word	0x00004c00
        /*0614*/ 	.word	0x000000ff
        /*0618*/ 	.word	0x00000000
        /*061c*/ 	.short	0x010a
        /*061e*/ 	.byte	0x04
	.zero		1


	//   ....[83]....
        /*0620*/ 	.word	0x00004ca0
        /*0624*/ 	.word	0x00000000
        /*0628*/ 	.word	0x00000000
        /*062c*/ 	.short	0x010a
        /*062e*/ 	.byte	0xff
	.zero		1


	//   ....[84]....
        /*0630*/ 	.word	0x00005020
        /*0634*/ 	.word	0x00000000
        /*0638*/ 	.word	0x000000a0
        /*063c*/ 	.short	0x010a
        /*063e*/ 	.byte	0xff
	.zero		1


	//   ....[85]....
        /*0640*/ 	.word	0x00005130
        /*0644*/ 	.word	0x00000000
        /*0648*/ 	.word	0x00000000
        /*064c*/ 	.short	0x0101
        /*064e*/ 	.byte	0xff
	.zero		1


	//   ....[86]....
        /*0650*/ 	.word	0x00005bb0
        /*0654*/ 	.word	0x00000000
        /*0658*/ 	.word	0x00000060
        /*065c*/ 	.short	0x010a
        /*065e*/ 	.byte	0xff
	.zero		1


	//   ....[87]....
        /*0660*/ 	.word	0x00005c20
        /*0664*/ 	.word	0x00000054
        /*0668*/ 	.word	0x000000c0
        /*066c*/ 	.short	0x010a
        /*066e*/ 	.byte	0xff
	.zero		1


	//   ....[88]....
        /*0670*/ 	.word	0x00005cb0
        /*0674*/ 	.word	0x00000000
        /*0678*/ 	.word	0x00000060
        /*067c*/ 	.short	0x010a
        /*067e*/ 	.byte	0xff
	.zero		1


	//   ....[89]....
        /*0680*/ 	.word	0x00005ee0
        /*0684*/ 	.word	0x00000054
        /*0688*/ 	.word	0x000000c0
        /*068c*/ 	.short	0x010a
        /*068e*/ 	.byte	0xff
	.zero		1


	//   ....[90]....
        /*0690*/ 	.word	0x00006770
        /*0694*/ 	.word	0x00000000
        /*0698*/ 	.word	0x00000000
        /*069c*/ 	.short	0x0101
        /*069e*/ 	.byte	0xff
	.zero		1


	//   ....[91]....
        /*06a0*/ 	.word	0x00006780
        /*06a4*/ 	.word	0x00000002
        /*06a8*/ 	.word	0x00000060
        /*06ac*/ 	.short	0x010a
        /*06ae*/ 	.byte	0xff
	.zero		1


	//   ....[92]....
        /*06b0*/ 	.word	0x00006850
        /*06b4*/ 	.word	0x00000002
        /*06b8*/ 	.word	0x00000060
        /*06bc*/ 	.short	0x010a
        /*06be*/ 	.byte	0xff
	.zero		1


	//   ....[93]....
        /*06c0*/ 	.word	0x00006be0
        /*06c4*/ 	.word	0x000000ff
        /*06c8*/ 	.word	0x00000000
        /*06cc*/ 	.short	0x0101
        /*06ce*/ 	.byte	0x05
	.zero		1


	//   ....[94]....
        /*06d0*/ 	.word	0x00007230
        /*06d4*/ 	.word	0x00000002
        /*06d8*/ 	.word	0x00000000
        /*06dc*/ 	.short	0x0101
        /*06de*/ 	.byte	0xff
	.zero		1


	//   ....[95]....
        /*06e0*/ 	.word	0x000074a0
        /*06e4*/ 	.word	0x000000ff
        /*06e8*/ 	.word	0x00000000
        /*06ec*/ 	.short	0x0101
        /*06ee*/ 	.byte	0x04
	.zero		1


	//   ....[96]....
        /*06f0*/ 	.word	0x000074c0
        /*06f4*/ 	.word	0x00000003
        /*06f8*/ 	.word	0x00000110
        /*06fc*/ 	.short	0x010a
        /*06fe*/ 	.byte	0xff
	.zero		1


	//   ....[97]....
        /*0700*/ 	.word	0x00007520
        /*0704*/ 	.word	0x00000002
        /*0708*/ 	.word	0x00000030
        /*070c*/ 	.short	0x010a
        /*070e*/ 	.byte	0xff
	.zero		1


	//   ....[98]....
        /*0710*/ 	.word	0x00007580
        /*0714*/ 	.word	0x00000002
        /*0718*/ 	.word	0x00000030
        /*071c*/ 	.short	0x010a
        /*071e*/ 	.byte	0xff
	.zero		1


	//   ....[99]....
        /*0720*/ 	.word	0x000075d0
        /*0724*/ 	.word	0x00000002
        /*0728*/ 	.word	0x000000a0
        /*072c*/ 	.short	0x010a
        /*072e*/ 	.byte	0xff
	.zero		1


	//   ....[100]....
        /*0730*/ 	.word	0x00007630
        /*0734*/ 	.word	0x00000000
        /*0738*/ 	.word	0x00000000
        /*073c*/ 	.short	0x010a
        /*073e*/ 	.byte	0xff
	.zero		1


	//   ....[101]....
        /*0740*/ 	.word	0x00007690
        /*0744*/ 	.word	0x00000000
        /*0748*/ 	.word	0x00000000
        /*074c*/ 	.short	0x010a
        /*074e*/ 	.byte	0xff
	.zero		1


	//   ....[102]....
        /*0750*/ 	.word	0x000076f0
        /*0754*/ 	.word	0x00000000
        /*0758*/ 	.word	0x00000000
        /*075c*/ 	.short	0x010a
        /*075e*/ 	.byte	0xff
	.zero		1


	//   ....[103]....
        /*0760*/ 	.word	0x00007750
        /*0764*/ 	.word	0x00000000
        /*0768*/ 	.word	0x00000000
        /*076c*/ 	.short	0x010a
        /*076e*/ 	.byte	0xff
	.zero		1


	//   ....[104]....
        /*0770*/ 	.word	0x000077b0
        /*0774*/ 	.word	0x00000000
        /*0778*/ 	.word	0x00000000
        /*077c*/ 	.short	0x010a
        /*077e*/ 	.byte	0xff
	.zero		1


	//   ....[105]....
        /*0780*/ 	.word	0x00007800
        /*0784*/ 	.word	0x00000000
        /*0788*/ 	.word	0x00000100
        /*078c*/ 	.short	0x010a
        /*078e*/ 	.byte	0xff
	.zero		1


	//   ....[106]....
        /*0790*/ 	.word	0x00007860
        /*0794*/ 	.word	0x00000000
        /*0798*/ 	.word	0x000000b0
        /*079c*/ 	.short	0x010a
        /*079e*/ 	.byte	0xff
	.zero		1


	//   ....[107]....
        /*07a0*/ 	.word	0x000078b0
        /*07a4*/ 	.word	0x00000000
        /*07a8*/ 	.word	0x000000a0
        /*07ac*/ 	.short	0x010a
        /*07ae*/ 	.byte	0xff
	.zero		1


	//   ....[108]....
        /*07b0*/ 	.word	0x00007910
        /*07b4*/ 	.word	0x00000000
        /*07b8*/ 	.word	0x000000b0
        /*07bc*/ 	.short	0x010a
        /*07be*/ 	.byte	0xff
	.zero		1


	//   ....[109]....
        /*07c0*/ 	.word	0x00007960
        /*07c4*/ 	.word	0x00000000
        /*07c8*/ 	.word	0x000000a0
        /*07cc*/ 	.short	0x010a
        /*07ce*/ 	.byte	0xff
	.zero		1


	//   ....[110]....
        /*07d0*/ 	.word	0x000079c0
        /*07d4*/ 	.word	0x00000003
        /*07d8*/ 	.word	0x000000e0
        /*07dc*/ 	.short	0x010a
        /*07de*/ 	.byte	0xff
	.zero		1


	//   ....[111]....
        /*07e0*/ 	.word	0x00007a20
        /*07e4*/ 	.word	0x00000000
        /*07e8*/ 	.word	0x00000000
        /*07ec*/ 	.short	0x010a
        /*07ee*/ 	.byte	0xff
	.zero		1


	//   ....[112]....
        /*07f0*/ 	.word	0x00007a80
        /*07f4*/ 	.word	0x00000000
        /*07f8*/ 	.word	0x00000000
        /*07fc*/ 	.short	0x010a
        /*07fe*/ 	.byte	0xff
	.zero		1


	//   ....[113]....
        /*0800*/ 	.word	0x00007ae0
        /*0804*/ 	.word	0x00000000
        /*0808*/ 	.word	0x00000000
        /*080c*/ 	.short	0x010a
        /*080e*/ 	.byte	0xff
	.zero		1


	//   ....[114]....
        /*0810*/ 	.word	0x00007b40
        /*0814*/ 	.word	0x00000000
        /*0818*/ 	.word	0x00000000
        /*081c*/ 	.short	0x010a
        /*081e*/ 	.byte	0xff
	.zero		1


	//   ....[115]....
        /*0820*/ 	.word	0x00007ba0
        /*0824*/ 	.word	0x00000000
        /*0828*/ 	.word	0x00000000
        /*082c*/ 	.short	0x010a
        /*082e*/ 	.byte	0xff
	.zero		1


	//   ....[116]....
        /*0830*/ 	.word	0x00007bf0
        /*0834*/ 	.word	0x00000000
        /*0838*/ 	.word	0x000000a0
        /*083c*/ 	.short	0x010a
        /*083e*/ 	.byte	0xff
	.zero		1


	//   ....[117]....
        /*0840*/ 	.word	0x00007c50
        /*0844*/ 	.word	0x00000000
        /*0848*/ 	.word	0x00000098
        /*084c*/ 	.short	0x010a
        /*084e*/ 	.byte	0xff
	.zero		1


	//   ....[118]....
        /*0850*/ 	.word	0x00007cb0
        /*0854*/ 	.word	0x00000000
        /*0858*/ 	.word	0x00000078
        /*085c*/ 	.short	0x010a
        /*085e*/ 	.byte	0xff
	.zero		1


	//   ....[119]....
        /*0860*/ 	.word	0x00007d10
        /*0864*/ 	.word	0x00000003
        /*0868*/ 	.word	0x00000078
        /*086c*/ 	.short	0x010a
        /*086e*/ 	.byte	0xff
	.zero		1


	//   ....[120]....
        /*0870*/ 	.word	0x00007d70
        /*0874*/ 	.word	0x00000000
        /*0878*/ 	.word	0x00000000
        /*087c*/ 	.short	0x010a
        /*087e*/ 	.byte	0xff
	.zero		1


	//   ....[121]....
        /*0880*/ 	.word	0x00007dd0
        /*0884*/ 	.word	0x00000000
        /*0888*/ 	.word	0x00000000
        /*088c*/ 	.short	0x010a
        /*088e*/ 	.byte	0xff
	.zero		1


	//   ....[122]....
        /*0890*/ 	.word	0x00007e20
        /*0894*/ 	.word	0x00000000
        /*0898*/ 	.word	0x000000a0
        /*089c*/ 	.short	0x010a
        /*089e*/ 	.byte	0xff
	.zero		1


	//   ....[123]....
        /*08a0*/ 	.word	0x00007e70
        /*08a4*/ 	.word	0x00000000
        /*08a8*/ 	.word	0x00000060
        /*08ac*/ 	.short	0x010a
        /*08ae*/ 	.byte	0xff
	.zero		1


	//   ....[124]....
        /*08b0*/ 	.word	0x00007ec0
        /*08b4*/ 	.word	0x00000054
        /*08b8*/ 	.word	0x000000c0
        /*08bc*/ 	.short	0x010a
        /*08be*/ 	.byte	0xff
	.zero		1


	//   ....[125]....
        /*08c0*/ 	.word	0x00007f10
        /*08c4*/ 	.word	0x00000002
        /*08c8*/ 	.word	0x00000060
        /*08cc*/ 	.short	0x010a
        /*08ce*/ 	.byte	0xff
	.zero		1


	//----- nvinfo : EIATTR_NUM_MBARRIERS
	.align		4
.L_47:
        /*08d0*/ 	.byte	0x03, 0x38
        /*08d2*/ 	.short	0x0024


	//----- nvinfo : EIATTR_EXIT_INSTR_OFFSETS
	.align		4
        /*08d4*/ 	.byte	0x04, 0x1c
        /*08d6*/ 	.short	(.L_49 - .L_48)


	//   ....[0]....
.L_48:
        /*08d8*/ 	.word	0x00002790


	//   ....[1]....
        /*08dc*/ 	.word	0x00002c80


	//   ....[2]....
        /*08e0*/ 	.word	0x00002ce0


	//   ....[3]....
        /*08e4*/ 	.word	0x00003e00


	//   ....[4]....
        /*08e8*/ 	.word	0x00004cd0


	//   ....[5]....
        /*08ec*/ 	.word	0x00004d10


	//   ....[6]....
        /*08f0*/ 	.word	0x00007390


	//   ....[7]....
        /*08f4*/ 	.word	0x00007410


	//   ....[8]....
        /*08f8*/ 	.word	0x00007440


	//   ....[9]....
        /*08fc*/ 	.word	0x000074b0


	//----- nvinfo : EIATTR_MAX_THREADS
	.align		4
.L_49:
        /*0900*/ 	.byte	0x04, 0x05
        /*0902*/ 	.short	(.L_51 - .L_50)
.L_50:
        /*0904*/ 	.word	0x00000100
        /*0908*/ 	.word	0x00000001
        /*090c*/ 	.word	0x00000001


	//----- nvinfo : EIATTR_CRS_STACK_SIZE
	.align		4
.L_51:
        /*0910*/ 	.byte	0x04, 0x1e
        /*0912*/ 	.short	(.L_53 - .L_52)
.L_52:
        /*0914*/ 	.word	0x00000000


	//----- nvinfo : EIATTR_CBANK_PARAM_SIZE
	.align		4
.L_53:
        /*0918*/ 	.byte	0x03, 0x19
        /*091a*/ 	.short	0x0800


	//----- nvinfo : EIATTR_PARAM_CBANK
	.align		4
        /*091c*/ 	.byte	0x04, 0x0a
        /*091e*/ 	.short	(.L_55 - .L_54)
	.align		4
.L_54:
        /*0920*/ 	.word	index@(.nv.constant0._ZN7cutlass13device_kernelINS_4gemm6kernel13GemmUniversalIN4cute5tupleIJiiiiEEENS1_10collective13CollectiveMmaINS1_35MainloopSm100TmaUmmaWarpSpecializedILi6ELi2ELi4ENS5_IJNS4_1CILi1EEESB_SB_EEEEENS5_IJNSA_ILi64EEESE_SE_EEENS_10tfloat32_tENS5_IJSB_llEEESG_NS5_IJlSB_lEEENS4_8TiledMMAINS4_8MMA_AtomIJNS4_17SM100_MMA_TF32_SSISG_SG_fLi64ELi64ELNS4_4UMMA5MajorE1ELSN_0ELNSM_7ScaleInE0ELSO_0EEEEEENS4_6LayoutISC_NS5_IJNSA_ILi0EEESS_SS_EEEEENS5_IJNS4_10UnderscoreESV_SV_EEEEENS4_13SM90_TMA_LOADENS4_14ComposedLayoutINS4_7SwizzleILi2ELi5ELi2EEENS4_18smem_ptr_flag_bitsILi32EEENSR_INS5_IJNSA_ILi32EEENSA_ILi4EEEEEENS5_IJSB_S14_EEEEEEEvNS4_8identityESY_NSZ_INS10_ILi3ELi4ELi3EEES13_NSR_INS5_IJNSA_ILi8EEES14_EEENS5_IJS14_SB_EEEEEEEvS1A_EENS_8epilogue10collective18CollectiveEpilogueINS1I_23Sm100TmaWarpSpecializedILi3ELi2ELi16ELb1ELb0EEEJSF_NS5_IJNSR_ISE_SB_EENSR_IS14_SB_EEEEESG_SI_SG_SI_NS1I_6fusion15FusionCallbacksIS1M_NS1Q_17LinearCombinationISG_fSG_fLNS_15FloatRoundStyleE2EEESF_S1P_JEEENS4_5SM1004TMEM4LOAD26SM100_TMEM_LOAD_16dp128b8xESY_S1G_NS4_17SM75_U32x4_LDSM_NENS4_14SM90_TMA_STOREES1G_NS4_17SM90_U32x4_STSM_NENS4_39AutoVectorizingCopyWithAssumedAlignmentILi128EEEEEEvvEEEEvNT_6ParamsE)
        /*0924*/ 	.short	0x0380
        /*0926*/ 	.short	0x0800


	//----- nvinfo : EIATTR_SW_WAR
	.align		4
.L_55:
        /*0928*/ 	.byte	0x04, 0x36
        /*092a*/ 	.short	(.L_57 - .L_56)
.L_56:
        /*092c*/ 	.word	0x00000008
.L_57:


//--------------------- .nv.callgraph             --------------------------
	.section	.nv.callgraph,"",@"SHT_CUDA_CALLGRAPH"
	.align	4
	.sectionentsize	8
	.align		4
        /*0000*/ 	.word	0x00000000
	.align		4
        /*0004*/ 	.word	0xffffffff
	.align		4
        /*0008*/ 	.word	index@(_ZN7cutlass13device_kernelINS_4gemm6kernel13GemmUniversalIN4cute5tupleIJiiiiEEENS1_10collective13CollectiveMmaINS1_35MainloopSm100TmaUmmaWarpSpecializedILi6ELi2ELi4ENS5_IJNS4_1CILi1EEESB_SB_EEEEENS5_IJNSA_ILi64EEESE_SE_EEENS_10tfloat32_tENS5_IJSB_llEEESG_NS5_IJlSB_lEEENS4_8TiledMMAINS4_8MMA_AtomIJNS4_17SM100_MMA_TF32_SSISG_SG_fLi64ELi64ELNS4_4UMMA5MajorE1ELSN_0ELNSM_7ScaleInE0ELSO_0EEEEEENS4_6LayoutISC_NS5_IJNSA_ILi0EEESS_SS_EEEEENS5_IJNS4_10UnderscoreESV_SV_EEEEENS4_13SM90_TMA_LOADENS4_14ComposedLayoutINS4_7SwizzleILi2ELi5ELi2EEENS4_18smem_ptr_flag_bitsILi32EEENSR_INS5_IJNSA_ILi32EEENSA_ILi4EEEEEENS5_IJSB_S14_EEEEEEEvNS4_8identityESY_NSZ_INS10_ILi3ELi4ELi3EEES13_NSR_INS5_IJNSA_ILi8EEES14_EEENS5_IJS14_SB_EEEEEEEvS1A_EENS_8epilogue10collective18CollectiveEpilogueINS1I_23Sm100TmaWarpSpecializedILi3ELi2ELi16ELb1ELb0EEEJSF_NS5_IJNSR_ISE_SB_EENSR_IS14_SB_EEEEESG_SI_SG_SI_NS1I_6fusion15FusionCallbacksIS1M_NS1Q_17LinearCombinationISG_fSG_fLNS_15FloatRoundStyleE2EEESF_S1P_JEEENS4_5SM1004TMEM4LOAD26SM100_TMEM_LOAD_16dp128b8xESY_S1G_NS4_17SM75_U32x4_LDSM_NENS4_14SM90_TMA_STOREES1G_NS4_17SM90_U32x4_STSM_NENS4_39AutoVectorizingCopyWithAssumedAlignmentILi128EEEEEEvvEEEEvNT_6ParamsE)
	.align		4
        /*000c*/ 	.word	index@(__assertfail)
	.align		4
        /*0010*/ 	.word	0x00000000
	.align		4
        /*0014*/ 	.word	0xfffffffe
	.align		4
        /*0018*/ 	.word	0x00000000
	.align		4
        /*001c*/ 	.word	0xfffffffd
	.align		4
        /*0020*/ 	.word	0x00000000
	.align		4
        /*0024*/ 	.word	0xfffffffc


//--------------------- .nv.constant4             --------------------------
	.section	.nv.constant4,"a",@progbits
	.align	8
	.align		8
.nv.constant4:
        /*0000*/ 	.dword	__assertfail
	.align		8
        /*0008*/ 	.dword	__unnamed_1
	.align		8
        /*0010*/ 	.dword	__unnamed_2
	.align		8
        /*0018*/ 	.dword	_ZN40_INTERNAL_4ddfd17e_4_k_cu_4ed4360b_309894cuda3std3__45__cpo5beginE
	.align		8
        /*0020*/ 	.dword	_ZN40_INTERNAL_4ddfd17e_4_k_cu_4ed4360b_309894cuda3std3__45__cpo3endE
	.align		8
        /*0028*/ 	.dword	_ZN40_INTERNAL_4ddfd17e_4_k_cu_4ed4360b_309894cuda3std3__45__cpo6cbeginE
	.align		8
        /*0030*/ 	.dword	_ZN40_INTERNAL_4ddfd17e_4_k_cu_4ed4360b_309894cuda3std3__45__cpo4cendE
	.align		8
        /*0038*/ 	.dword	_ZN40_INTERNAL_4ddfd17e_4_k_cu_4ed4360b_309894cuda3std3__442_GLOBAL__N__4ddfd17e_4_k_cu_4ed4360b_309896ignoreE
	.align		8
        /*0040*/ 	.dword	_ZN40_INTERNAL_4ddfd17e_4_k_cu_4ed4360b_309894cuda3std3__419piecewise_constructE
	.align		8
        /*0048*/ 	.dword	_ZN40_INTERNAL_4ddfd17e_4_k_cu_4ed4360b_309894cuda3std3__48in_placeE
	.align		8
        /*0050*/ 	.dword	_ZN40_INTERNAL_4ddfd17e_4_k_cu_4ed4360b_309894cuda3std6ranges3__45__cpo4swapE
	.align		8
        /*0058*/ 	.dword	_ZN40_INTERNAL_4ddfd17e_4_k_cu_4ed4360b_309894cuda3std6ranges3__45__cpo9iter_moveE
	.align		8
        /*0060*/ 	.dword	_ZN40_INTERNAL_4ddfd17e_4_k_cu_4ed4360b_309894cute7productE
	.align		8
        /*0068*/ 	.dword	_ZN40_INTERNAL_4ddfd17e_4_k_cu_4ed4360b_309894cute1_E
	.align		8
        /*0070*/ 	.dword	$str$25
	.align		8
        /*0078*/ 	.dword	$str$26
	.align		8
        /*0080*/ 	.dword	$str$27
	.align		8
        /*0088*/ 	.dword	$str$28


//--------------------- .text._ZN7cutlass13device_kernelINS_4gemm6kernel13GemmUniversalIN4cute5tupleIJiiiiEEENS1_10collective13CollectiveMmaINS1_35MainloopSm100TmaUmmaWarpSpecializedILi6ELi2ELi4ENS5_IJNS4_1CILi1EEESB_SB_EEEEENS5_IJNSA_ILi64EEESE_SE_EEENS_10tfloat32_tENS5_IJSB_llEEESG_NS5_IJlSB_lEEENS4_8TiledMMAINS4_8MMA_AtomIJNS4_17SM100_MMA_TF32_SSISG_SG_fLi64ELi64ELNS4_4UMMA5MajorE1ELSN_0ELNSM_7ScaleInE0ELSO_0EEEEEENS4_6LayoutISC_NS5_IJNSA_ILi0EEESS_SS_EEEEENS5_IJNS4_10UnderscoreESV_SV_EEEEENS4_13SM90_TMA_LOADENS4_14ComposedLayoutINS4_7SwizzleILi2ELi5ELi2EEENS4_18smem_ptr_flag_bitsILi32EEENSR_INS5_IJNSA_ILi32EEENSA_ILi4EEEEEENS5_IJSB_S14_EEEEEEEvNS4_8identityESY_NSZ_INS10_ILi3ELi4ELi3EEES13_NSR_INS5_IJNSA_ILi8EEES14_EEENS5_IJS14_SB_EEEEEEEvS1A_EENS_8epilogue10collective18CollectiveEpilogueINS1I_23Sm100TmaWarpSpecializedILi3ELi2ELi16ELb1ELb0EEEJSF_NS5_IJNSR_ISE_SB_EENSR_IS14_SB_EEEEESG_SI_SG_SI_NS1I_6fusion15FusionCallbacksIS1M_NS1Q_17LinearCombinationISG_fSG_fLNS_15FloatRoundStyleE2EEESF_S1P_JEEENS4_5SM1004TMEM4LOAD26SM100_TMEM_LOAD_16dp128b8xESY_S1G_NS4_17SM75_U32x4_LDSM_NENS4_14SM90_TMA_STOREES1G_NS4_17SM90_U32x4_STSM_NENS4_39AutoVectorizingCopyWithAssumedAlignmentILi128EEEEEEvvEEEEvNT_6ParamsE --------------------------
	.section	.text._ZN7cutlass13device_kernelINS_4gemm6kernel13GemmUniversalIN4cute5tupleIJiiiiEEENS1_10collective13CollectiveMmaINS1_35MainloopSm100TmaUmmaWarpSpecializedILi6ELi2ELi4ENS5_IJNS4_1CILi1EEESB_SB_EEEEENS5_IJNSA_ILi64EEESE_SE_EEENS_10tfloat32_tENS5_IJSB_llEEESG_NS5_IJlSB_lEEENS4_8TiledMMAINS4_8MMA_AtomIJNS4_17SM100_MMA_TF32_SSISG_SG_fLi64ELi64ELNS4_4UMMA5MajorE1ELSN_0ELNSM_7ScaleInE0ELSO_0EEEEEENS4_6LayoutISC_NS5_IJNSA_ILi0EEESS_SS_EEEEENS5_IJNS4_10UnderscoreESV_SV_EEEEENS4_13SM90_TMA_LOADENS4_14ComposedLayoutINS4_7SwizzleILi2ELi5ELi2EEENS4_18smem_ptr_flag_bitsILi32EEENSR_INS5_IJNSA_ILi32EEENSA_ILi4EEEEEENS5_IJSB_S14_EEEEEEEvNS4_8identityESY_NSZ_INS10_ILi3ELi4ELi3EEES13_NSR_INS5_IJNSA_ILi8EEES14_EEENS5_IJS14_SB_EEEEEEEvS1A_EENS_8epilogue10collective18CollectiveEpilogueINS1I_23Sm100TmaWarpSpecializedILi3ELi2ELi16ELb1ELb0EEEJSF_NS5_IJNSR_ISE_SB_EENSR_IS14_SB_EEEEESG_SI_SG_SI_NS1I_6fusion15FusionCallbacksIS1M_NS1Q_17LinearCombinationISG_fSG_fLNS_15FloatRoundStyleE2EEESF_S1P_JEEENS4_5SM1004TMEM4LOAD26SM100_TMEM_LOAD_16dp128b8xESY_S1G_NS4_17SM75_U32x4_LDSM_NENS4_14SM90_TMA_STOREES1G_NS4_17SM90_U32x4_STSM_NENS4_39AutoVectorizingCopyWithAssumedAlignmentILi128EEEEEEvvEEEEvNT_6ParamsE,"ax",@progbits
	.align	128
.text._ZN7cutlass13device_kernelINS_4gemm6kernel13GemmUniversalIN4cute5tupleIJiiiiEEENS1_10collective13CollectiveMmaINS1_35MainloopSm100TmaUmmaWarpSpecializedILi6ELi2ELi4ENS5_IJNS4_1CILi1EEESB_SB_EEEEENS5_IJNSA_ILi64EEESE_SE_EEENS_10tfloat32_tENS5_IJSB_llEEESG_NS5_IJlSB_lEEENS4_8TiledMMAINS4_8MMA_AtomIJNS4_17SM100_MMA_TF32_SSISG_SG_fLi64ELi64ELNS4_4UMMA5MajorE1ELSN_0ELNSM_7ScaleInE0ELSO_0EEEEEENS4_6LayoutISC_NS5_IJNSA_ILi0EEESS_SS_EEEEENS5_IJNS4_10UnderscoreESV_SV_EEEEENS4_13SM90_TMA_LOADENS4_14ComposedLayoutINS4_7SwizzleILi2ELi5ELi2EEENS4_18smem_ptr_flag_bitsILi32EEENSR_INS5_IJNSA_ILi32EEENSA_ILi4EEEEEENS5_IJSB_S14_EEEEEEEvNS4_8identityESY_NSZ_INS10_ILi3ELi4ELi3EEES13_NSR_INS5_IJNSA_ILi8EEES14_EEENS5_IJS14_SB_EEEEEEEvS1A_EENS_8epilogue10collective18CollectiveEpilogueINS1I_23Sm100TmaWarpSpecializedILi3ELi2ELi16ELb1ELb0EEEJSF_NS5_IJNSR_ISE_SB_EENSR_IS14_SB_EEEEESG_SI_SG_SI_NS1I_6fusion15FusionCallbacksIS1M_NS1Q_17LinearCombinationISG_fSG_fLNS_15FloatRoundStyleE2EEESF_S1P_JEEENS4_5SM1004TMEM4LOAD26SM100_TMEM_LOAD_16dp128b8xESY_S1G_NS4_17SM75_U32x4_LDSM_NENS4_14SM90_TMA_STOREES1G_NS4_17SM90_U32x4_STSM_NENS4_39AutoVectorizingCopyWithAssumedAlignmentILi128EEEEEEvvEEEEvNT_6ParamsE:
        .type           _ZN7cutlass13device_kernelINS_4gemm6kernel13GemmUniversalIN4cute5tupleIJiiiiEEENS1_10collective13CollectiveMmaINS1_35MainloopSm100TmaUmmaWarpSpecializedILi6ELi2ELi4ENS5_IJNS4_1CILi1EEESB_SB_EEEEENS5_IJNSA_ILi64EEESE_SE_EEENS_10tfloat32_tENS5_IJSB_llEEESG_NS5_IJlSB_lEEENS4_8TiledMMAINS4_8MMA_AtomIJNS4_17SM100_MMA_TF32_SSISG_SG_fLi64ELi64ELNS4_4UMMA5MajorE1ELSN_0ELNSM_7ScaleInE0ELSO_0EEEEEENS4_6LayoutISC_NS5_IJNSA_ILi0EEESS_SS_EEEEENS5_IJNS4_10UnderscoreESV_SV_EEEEENS4_13SM90_TMA_LOADENS4_14ComposedLayoutINS4_7SwizzleILi2ELi5ELi2EEENS4_18smem_ptr_flag_bitsILi32EEENSR_INS5_IJNSA_ILi32EEENSA_ILi4EEEEEENS5_IJSB_S14_EEEEEEEvNS4_8identityESY_NSZ_INS10_ILi3ELi4ELi3EEES13_NSR_INS5_IJNSA_ILi8EEES14_EEENS5_IJS14_SB_EEEEEEEvS1A_EENS_8epilogue10collective18CollectiveEpilogueINS1I_23Sm100TmaWarpSpecializedILi3ELi2ELi16ELb1ELb0EEEJSF_NS5_IJNSR_ISE_SB_EENSR_IS14_SB_EEEEESG_SI_SG_SI_NS1I_6fusion15FusionCallbacksIS1M_NS1Q_17LinearCombinationISG_fSG_fLNS_15FloatRoundStyleE2EEESF_S1P_JEEENS4_5SM1004TMEM4LOAD26SM100_TMEM_LOAD_16dp128b8xESY_S1G_NS4_17SM75_U32x4_LDSM_NENS4_14SM90_TMA_STOREES1G_NS4_17SM90_U32x4_STSM_NENS4_39AutoVectorizingCopyWithAssumedAlignmentILi128EEEEEEvvEEEEvNT_6ParamsE,@function
        .size           _ZN7cutlass13device_kernelINS_4gemm6kernel13GemmUniversalIN4cute5tupleIJiiiiEEENS1_10collective13CollectiveMmaINS1_35MainloopSm100TmaUmmaWarpSpecializedILi6ELi2ELi4ENS5_IJNS4_1CILi1EEESB_SB_EEEEENS5_IJNSA_ILi64EEESE_SE_EEENS_10tfloat32_tENS5_IJSB_llEEESG_NS5_IJlSB_lEEENS4_8TiledMMAINS4_8MMA_AtomIJNS4_17SM100_MMA_TF32_SSISG_SG_fLi64ELi64ELNS4_4UMMA5MajorE1ELSN_0ELNSM_7ScaleInE0ELSO_0EEEEEENS4_6LayoutISC_NS5_IJNSA_ILi0EEESS_SS_EEEEENS5_IJNS4_10UnderscoreESV_SV_EEEEENS4_13SM90_TMA_LOADENS4_14ComposedLayoutINS4_7SwizzleILi2ELi5ELi2EEENS4_18smem_ptr_flag_bitsILi32EEENSR_INS5_IJNSA_ILi32EEENSA_ILi4EEEEEENS5_IJSB_S14_EEEEEEEvNS4_8identityESY_NSZ_INS10_ILi3ELi4ELi3EEES13_NSR_INS5_IJNSA_ILi8EEES14_EEENS5_IJS14_SB_EEEEEEEvS1A_EENS_8epilogue10collective18CollectiveEpilogueINS1I_23Sm100TmaWarpSpecializedILi3ELi2ELi16ELb1ELb0EEEJSF_NS5_IJNSR_ISE_SB_EENSR_IS14_SB_EEEEESG_SI_SG_SI_NS1I_6fusion15FusionCallbacksIS1M_NS1Q_17LinearCombinationISG_fSG_fLNS_15FloatRoundStyleE2EEESF_S1P_JEEENS4_5SM1004TMEM4LOAD26SM100_TMEM_LOAD_16dp128b8xESY_S1G_NS4_17SM75_U32x4_LDSM_NENS4_14SM90_TMA_STOREES1G_NS4_17SM90_U32x4_STSM_NENS4_39AutoVectorizingCopyWithAssumedAlignmentILi128EEEEEEvvEEEEvNT_6ParamsE,(.L_x_160 - _ZN7cutlass13device_kernelINS_4gemm6kernel13GemmUniversalIN4cute5tupleIJiiiiEEENS1_10collective13CollectiveMmaINS1_35MainloopSm100TmaUmmaWarpSpecializedILi6ELi2ELi4ENS5_IJNS4_1CILi1EEESB_SB_EEEEENS5_IJNSA_ILi64EEESE_SE_EEENS_10tfloat32_tENS5_IJSB_llEEESG_NS5_IJlSB_lEEENS4_8TiledMMAINS4_8MMA_AtomIJNS4_17SM100_MMA_TF32_SSISG_SG_fLi64ELi64ELNS4_4UMMA5MajorE1ELSN_0ELNSM_7ScaleInE0ELSO_0EEEEEENS4_6LayoutISC_NS5_IJNSA_ILi0EEESS_SS_EEEEENS5_IJNS4_10UnderscoreESV_SV_EEEEENS4_13SM90_TMA_LOADENS4_14ComposedLayoutINS4_7SwizzleILi2ELi5ELi2EEENS4_18smem_ptr_flag_bitsILi32EEENSR_INS5_IJNSA_ILi32EEENSA_ILi4EEEEEENS5_IJSB_S14_EEEEEEEvNS4_8identityESY_NSZ_INS10_ILi3ELi4ELi3EEES13_NSR_INS5_IJNSA_ILi8EEES14_EEENS5_IJS14_SB_EEEEEEEvS1A_EENS_8epilogue10collective18CollectiveEpilogueINS1I_23Sm100TmaWarpSpecializedILi3ELi2ELi16ELb1ELb0EEEJSF_NS5_IJNSR_ISE_SB_EENSR_IS14_SB_EEEEESG_SI_SG_SI_NS1I_6fusion15FusionCallbacksIS1M_NS1Q_17LinearCombinationISG_fSG_fLNS_15FloatRoundStyleE2EEESF_S1P_JEEENS4_5SM1004TMEM4LOAD26SM100_TMEM_LOAD_16dp128b8xESY_S1G_NS4_17SM75_U32x4_LDSM_NENS4_14SM90_TMA_STOREES1G_NS4_17SM90_U32x4_STSM_NENS4_39AutoVectorizingCopyWithAssumedAlignmentILi128EEEEEEvvEEEEvNT_6ParamsE)
        .other          _ZN7cutlass13device_kernelINS_4gemm6kernel13GemmUniversalIN4cute5tupleIJiiiiEEENS1_10collective13CollectiveMmaINS1_35MainloopSm100TmaUmmaWarpSpecializedILi6ELi2ELi4ENS5_IJNS4_1CILi1EEESB_SB_EEEEENS5_IJNSA_ILi64EEESE_SE_EEENS_10tfloat32_tENS5_IJSB_llEEESG_NS5_IJlSB_lEEENS4_8TiledMMAINS4_8MMA_AtomIJNS4_17SM100_MMA_TF32_SSISG_SG_fLi64ELi64ELNS4_4UMMA5MajorE1ELSN_0ELNSM_7ScaleInE0ELSO_0EEEEEENS4_6LayoutISC_NS5_IJNSA_ILi0EEESS_SS_EEEEENS5_IJNS4_10UnderscoreESV_SV_EEEEENS4_13SM90_TMA_LOADENS4_14ComposedLayoutINS4_7SwizzleILi2ELi5ELi2EEENS4_18smem_ptr_flag_bitsILi32EEENSR_INS5_IJNSA_ILi32EEENSA_ILi4EEEEEENS5_IJSB_S14_EEEEEEEvNS4_8identityESY_NSZ_INS10_ILi3ELi4ELi3EEES13_NSR_INS5_IJNSA_ILi8EEES14_EEENS5_IJS14_SB_EEEEEEEvS1A_EENS_8epilogue10collective18CollectiveEpilogueINS1I_23Sm100TmaWarpSpecializedILi3ELi2ELi16ELb1ELb0EEEJSF_NS5_IJNSR_ISE_SB_EENSR_IS14_SB_EEEEESG_SI_SG_SI_NS1I_6fusion15FusionCallbacksIS1M_NS1Q_17LinearCombinationISG_fSG_fLNS_15FloatRoundStyleE2EEESF_S1P_JEEENS4_5SM1004TMEM4LOAD26SM100_TMEM_LOAD_16dp128b8xESY_S1G_NS4_17SM75_U32x4_LDSM_NENS4_14SM90_TMA_STOREES1G_NS4_17SM90_U32x4_STSM_NENS4_39AutoVectorizingCopyWithAssumedAlignmentILi128EEEEEEvvEEEEvNT_6ParamsE,@"STO_CUDA_ENTRY STV_DEFAULT"
_ZN7cutlass13device_kernelINS_4gemm6kernel13GemmUniversalIN4cute5tupleIJiiiiEEENS1_10collective13CollectiveMmaINS1_35MainloopSm100TmaUmmaWarpSpecializedILi6ELi2ELi4ENS5_IJNS4_1CILi1EEESB_SB_EEEEENS5_IJNSA_ILi64EEESE_SE_EEENS_10tfloat32_tENS5_IJSB_llEEESG_NS5_IJlSB_lEEENS4_8TiledMMAINS4_8MMA_AtomIJNS4_17SM100_MMA_TF32_SSISG_SG_fLi64ELi64ELNS4_4UMMA5MajorE1ELSN_0ELNSM_7ScaleInE0ELSO_0EEEEEENS4_6LayoutISC_NS5_IJNSA_ILi0EEESS_SS_EEEEENS5_IJNS4_10UnderscoreESV_SV_EEEEENS4_13SM90_TMA_LOADENS4_14ComposedLayoutINS4_7SwizzleILi2ELi5ELi2EEENS4_18smem_ptr_flag_bitsILi32EEENSR_INS5_IJNSA_ILi32EEENSA_ILi4EEEEEENS5_IJSB_S14_EEEEEEEvNS4_8identityESY_NSZ_INS10_ILi3ELi4ELi3EEES13_NSR_INS5_IJNSA_ILi8EEES14_EEENS5_IJS14_SB_EEEEEEEvS1A_EENS_8epilogue10collective18CollectiveEpilogueINS1I_23Sm100TmaWarpSpecializedILi3ELi2ELi16ELb1ELb0EEEJSF_NS5_IJNSR_ISE_SB_EENSR_IS14_SB_EEEEESG_SI_SG_SI_NS1I_6fusion15FusionCallbacksIS1M_NS1Q_17LinearCombinationISG_fSG_fLNS_15FloatRoundStyleE2EEESF_S1P_JEEENS4_5SM1004TMEM4LOAD26SM100_TMEM_LOAD_16dp128b8xESY_S1G_NS4_17SM75_U32x4_LDSM_NENS4_14SM90_TMA_STOREES1G_NS4_17SM90_U32x4_STSM_NENS4_39AutoVectorizingCopyWithAssumedAlignmentILi128EEEEEEvvEEEEvNT_6ParamsE:
[----:B------:R-:W1:Y:S01]  /*0000*/  LDC R1, c[0x0][0x37c] ;  /* 0x0000df00ff017b82 */ /* 0x000e620000000800 */
[----:B------:R-:W2:Y:S01]  /*0010*/  S2R R79, SR_TID.X ;  /* 0x00000000004f7919 */ /* 0x000ea20000002100 */
[----:B------:R-:W3:Y:S01]  /*0020*/  LDCU.64 UR4, c[0x0][0x890] ;  /* 0x00011200ff0477ac */ /* 0x000ee20008000a00 */
[----:B------:R-:W-:Y:S02]  /*0030*/  PRMT R67, RZ, 0x7610, R67 ;  /* 0x00007610ff437816 */ /* 0x000fe40000000043 */
[----:B------:R-:W-:Y:S01]  /*0040*/  ELECT P5, URZ, PT ;  /* 0x0000000000ff782f */ /* 0x000fe200038a0000 */
[----:B------:R-:W4:Y:S01]  /*0050*/  LDCU.64 UR46, c[0x0][0x358] ;  /* 0x00006b00ff2e77ac */ /* 0x000f220008000a00 */
[----:B---3--:R-:W-:-:S04]  /*0060*/  UISETP.NE.U32.AND UP0, UPT, UR4, URZ, UPT ;  /* 0x000000ff0400728c */ /* 0x008fc8000bf05070 */
[----:B------:R-:W-:Y:S01]  /*0070*/  UISETP.NE.AND.EX UP0, UPT, UR5, URZ, UPT, UP0 ;  /* 0x000000ff0500728c */ /* 0x000fe2000bf05300 */
[----:B--2---:R-:W-:-:S05]  /*0080*/  SHF.R.U32.HI R73, RZ, 0x5, R79 ;  /* 0x00000005ff497819 */ /* 0x004fca000001164f */
[----:B------:R-:W2:Y:S02]  /*0090*/  SHFL.IDX PT, R0, R73, RZ, 0x1f ;  /* 0x00001fff49007589 */ /* 0x000ea400000e0000 */
[----:B--2---:R-:W-:Y:S01]  /*00a0*/  R2UR UR8, R0 ;  /* 0x00000000000872ca */ /* 0x004fe200000e0000 */
[----:B-1--4-:R-:W-:-:S14]  /*00b0*/  BRA.U UP0, `(.L_x_0) ;  /* 0x00000001002c7547 */ /* 0x012fdc000b800000 */
[----:B------:R-:W1:Y:S02]  /*00c0*/  LDCU.64 UR6, c[0x0][0x888] ;  /* 0x00011100ff0677ac */ /* 0x000e640008000a00 */
[----:B-1----:R-:W-:-:S04]  /*00d0*/  UISETP.NE.U32.AND UP0, UPT, UR6, URZ, UPT ;  /* 0x000000ff0600728c */ /* 0x002fc8000bf05070 */
[----:B------:R-:W-:-:S09]  /*00e0*/  UISETP.NE.AND.EX UP0, UPT, UR7, URZ, UPT, UP0 ;  /* 0x000000ff0700728c */ /* 0x000fd2000bf05300 */
[----:B------:R-:W-:Y:S05]  /*00f0*/  BRA.U !UP0, `(.L_x_1) ;  /* 0x0000000108107547 */ /* 0x000fea000b800000 */
[----:B------:R-:W1:Y:S02]  /*0100*/  LDC.64 R2, c[0x0][0x888] ;  /* 0x00022200ff027b82 */ /* 0x000e640000000a00 */
[----:B-1----:R1:W5:Y:S01]  /*0110*/  LDG.E R35, desc[UR46][R2.64] ;  /* 0x0000002e02237981 */ /* 0x002362000c1e1900 */
[----:B------:R-:W-:Y:S01]  /*0120*/  HFMA2 R67, -RZ, RZ, 0, 5.9604644775390625e-08 ;  /* 0x00000001ff437431 */ /* 0x000fe200000001ff */
[----:B------:R-:W-:Y:S05]  /*0130*/  BRA `(.L_x_0) ;  /* 0x00000000000c7947 */ /* 0x000fea0003800000 */
.L_x_1:
[----:B------:R-:W1:Y:S01]  /*0140*/  LDCU UR6, c[0x0][0x880] ;  /* 0x00011000ff0677ac */ /* 0x000e620008000800 */
[----:B------:R-:W-:Y:S01]  /*0150*/  HFMA2 R67, -RZ, RZ, 0, 5.9604644775390625e-08 ;  /* 0x00000001ff437431 */ /* 0x000fe200000001ff */
[----:B-1----:R-:W-:-:S07]  /*0160*/  MOV R35, UR6 ;  /* 0x0000000600237c02 */ /* 0x002fce0008000f00 */
.L_x_0:
[----:B------:R-:W2:Y:S02]  /*0170*/  LDCU.64 UR6, c[0x0][0x8b0] ;  /* 0x00011600ff0677ac */ /* 0x000ea40008000a00 */
[----:B--2---:R-:W-:-:S04]  /*0180*/  UISETP.NE.U32.AND UP0, UPT, UR6, URZ, UPT ;  /* 0x000000ff0600728c */ /* 0x004fc8000bf05070 */
[----:B------:R-:W-:-:S09]  /*0190*/  UISETP.NE.AND.EX UP0, UPT, UR7, URZ, UPT, UP0 ;  /* 0x000000ff0700728c */ /* 0x000fd2000bf05300 */
[----:B------:R-:W-:Y:S05]  /*01a0*/  BRA.U UP0, `(.L_x_2) ;  /* 0x0000000100247547 */ /* 0x000fea000b800000 */
[----:B------:R-:W2:Y:S02]  /*01b0*/  LDCU.64 UR6, c[0x0][0x8a8] ;  /* 0x00011500ff0677ac */ /* 0x000ea40008000a00 */
[----:B--2---:R-:W-:-:S04]  /*01c0*/  UISETP.NE.U32.AND UP0, UPT, UR6, URZ, UPT ;  /* 0x000000ff0600728c */ /* 0x004fc8000bf05070 */
[----:B------:R-:W-:-:S09]  /*01d0*/  UISETP.NE.AND.EX UP0, UPT, UR7, URZ, UPT, UP0 ;  /* 0x000000ff0700728c */ /* 0x000fd2000bf05300 */
[----:B------:R-:W-:Y:S05]  /*01e0*/  BRA.U !UP0, `(.L_x_3) ;  /* 0x00000001080c7547 */ /* 0x000fea000b800000 */
[----:B-1----:R-:W1:Y:S02]  /*01f0*/  LDC.64 R2, c[0x0][0x8a8] ;  /* 0x00022a00ff027b82 */ /* 0x002e640000000a00 */
[----:B-1----:R2:W5:Y:S01]  /*0200*/  LDG.E R33, desc[UR46][R2.64] ;  /* 0x0000002e02217981 */ /* 0x002562000c1e1900 */
[----:B------:R-:W-:Y:S05]  /*0210*/  BRA `(.L_x_2) ;  /* 0x0000000000087947 */ /* 0x000fea0003800000 */
.L_x_3:
[----:B------:R-:W2:Y:S02]  /*0220*/  LDCU UR6, c[0x0][0x8a0] ;  /* 0x00011400ff0677ac */ /* 0x000ea40008000800 */
[----:B--2---:R-:W-:Y:S02]  /*0230*/  MOV R33, UR6 ;  /* 0x0000000600217c02 */ /* 0x004fe40008000f00 */
.L_x_2:
[----:B------:R-:W-:Y:S01]  /*0240*/  IMAD.U32 R0, RZ, RZ, UR8 ;  /* 0x00000008ff007e24 */ /* 0x000fe2000f8e00ff */
[----:B------:R-:W-:Y:S04]  /*0250*/  BSSY.RECONVERGENT B0, `(.L_x_4) ;  /* 0x000000c000007945 */ /* 0x000fe80003800200 */
[C---:B------:R-:W-:Y:S02]  /*0260*/  ISETP.NE.OR P1, PT, R0.reuse, 0x1, !P5 ;  /* 0x000000010000780c */ /* 0x040fe40006f25670 */
[----:B------:R-:W-:-:S11]  /*0270*/  ISETP.NE.OR P0, PT, R0, 0x3, !P5 ;  /* 0x000000030000780c */ /* 0x000fd60006f05670 */
[----:B------:R-:W-:Y:S05]  /*0280*/  @P1 BRA `(.L_x_5) ;  /* 0x0000000000201947 */ /* 0x000fea0003800000 */
[----:B------:R-:W3:Y:S02]  /*0290*/  LDCU.64 UR6, c[0x0][0x348] ;  /* 0x00006900ff0677ac */ /* 0x000ee40008000a00 */
[----:B---3--:R-:W-:Y:S02]  /*02a0*/  UIADD3 UR10, UP1, UPT, UR6, 0x80, URZ ;  /* 0x00000080060a7890 */ /* 0x008fe4000ff3e0ff */
[----:B------:R-:W-:Y:S02]  /*02b0*/  UIADD3 UR6, UP0, UPT, UR6, 0x180, URZ ;  /* 0x0000018006067890 */ /* 0x000fe4000ff1e0ff */
[----:B------:R-:W-:Y:S02]  /*02c0*/  UIADD3.X UR11, UPT, UPT, URZ, UR7, URZ, UP1, !UPT ;  /* 0x00000007ff0b7290 */ /* 0x000fe40008ffe4ff */
[----:B------:R-:W-:-:S07]  /*02d0*/  UIADD3.X UR7, UPT, UPT, URZ, UR7, URZ, UP0, !UPT ;  /* 0x00000007ff077290 */ /* 0x000fce00087fe4ff */
[----:B------:R3:W-:Y:S02]  /*02e0*/  UTMACCTL.PF [UR10] ;  /* 0x000000000a0079b9 */ /* 0x0007e40008040000 */
[----:B------:R3:W-:Y:S02]  /*02f0*/  UTMACCTL.PF [UR6] ;  /* 0x00000000060079b9 */ /* 0x0007e40008040000 */
[----:B---3--:R-:W-:Y:S01]  /*0300*/  NOP ;  /* 0x0000000000007918 */ /* 0x008fe20000000000 */
.L_x_5:
[----:B------:R-:W-:Y:S05]  /*0310*/  BSYNC.RECONVERGENT B0 ;  /* 0x0000000000007941 */ /* 0x000fea0003800200 */
.L_x_4:
[----:B------:R-:W-:Y:S04]  /*0320*/  BSSY.RECONVERGENT B0, `(.L_x_6) ;  /* 0x000000a000007945 */ /* 0x000fe80003800200 */
        /* <DEDUP_REMOVED lines=9> */
.L_x_7:
[----:B------:R-:W-:Y:S05]  /*03c0*/  BSYNC.RECONVERGENT B0 ;  /* 0x0000000000007941 */ /* 0x000fea0003800200 */
.L_x_6:
[----:B------:R-:W3:Y:S01]  /*03d0*/  LDCU.64 UR6, c[0x0][0x888] ;  /* 0x00011100ff0677ac */ /* 0x000ee20008000a00 */
[----:B------:R-:W-:Y:S02]  /*03e0*/  UISETP.EQ.U32.AND UP1, UPT, UR4, URZ, UPT ;  /* 0x000000ff0400728c */ /* 0x000fe4000bf22070 */
[----:B------:R-:W-:Y:S02]  /*03f0*/  UPLOP3.LUT UP2, UPT, UPT, UPT, UPT, 0x80, 0x8 ;  /* 0x000000000008789c */ /* 0x000fe40003f4f070 */
[----:B---3--:R-:W-:-:S04]  /*0400*/  UISETP.NE.U32.AND UP0, UPT, UR6, URZ, UPT ;  /* 0x000000ff0600728c */ /* 0x008fc8000bf05070 */
[----:B------:R-:W-:-:S04]  /*0410*/  UISETP.NE.AND.EX UP0, UPT, UR7, URZ, UPT, UP0 ;  /* 0x000000ff0700728c */ /* 0x000fc8000bf05300 */
[----:B------:R-:W-:-:S04]  /*0420*/  UISETP.EQ.OR.EX UP3, UPT, UR5, URZ, !UP0, UP1 ;  /* 0x000000ff0500728c */ /* 0x000fc8000c762710 */
[----:B------:R-:W-:-:S05]  /*0430*/  UP2UR UR53, UPR, URZ, 0x8 ;  /* 0x00000008ff357883 */ /* 0x000fca0008000000 */
[----:B------:R-:W-:Y:S07]  /*0440*/  BRA.U !UP3, `(.L_x_8) ;  /* 0x000000010b207547 */ /* 0x000fee000b800000 */
[----:B------:R-:W-:Y:S01]  /*0450*/  UISETP.NE.U32.AND UP2, UPT, UR4, URZ, UPT ;  /* 0x000000ff0400728c */ /* 0x000fe2000bf45070 */
[----:B-----5:R-:W-:Y:S01]  /*0460*/  FSETP.NEU.AND P0, PT, R35, RZ, PT ;  /* 0x000000ff2300720b */ /* 0x020fe20003f0d000 */
[----:B------:R-:W-:Y:S02]  /*0470*/  USEL UR4, URZ, 0xffffffff, UP0 ;  /* 0xffffffffff047887 */ /* 0x000fe40008000000 */
[----:B------:R-:W-:-:S10]  /*0480*/  UISETP.NE.AND.EX UP2, UPT, UR5, URZ, UPT, UP2 ;  /* 0x000000ff0500728c */ /* 0x000fd4000bf45320 */
[----:B------:R-:W-:Y:S01]  /*0490*/  VOTEU.ANY UP1, P0 ;  /* 0x0000000000ff7886 */ /* 0x000fe20000020100 */
[----:B------:R-:W-:-:S04]  /*04a0*/  @!UP2 USEL UR4, URZ, 0xffffffff, UP1 ;  /* 0xffffffffff04a887 */ /* 0x000fc80008800000 */
[----:B------:R-:W-:-:S04]  /*04b0*/  ULOP3.LUT UR4, UR4, 0x1, URZ, 0xc0, !UPT ;  /* 0x0000000104047892 */ /* 0x000fc8000f8ec0ff */
[----:B------:R-:W-:-:S11]  /*04c0*/  UISETP.NE.U32.AND UP2, UPT, UR4, 0x1, UPT ;  /* 0x000000010400788c */ /* 0x000fd6000bf45070 */
.L_x_8:
[----:B-12---:R-:W1:Y:S01]  /*04d0*/  SHFL.IDX PT, R2, R73, RZ, 0x1f ;  /* 0x00001fff49027589 */ /* 0x006e6200000e0000 */
[----:B------:R-:W-:-:S04]  /*04e0*/  UISETP.NE.AND UP1, UPT, UR8, 0x2, UPT ;  /* 0x000000020800788c */ /* 0x000fc8000bf25270 */
[----:B------:R-:W-:Y:S01]  /*04f0*/  USEL UR6, URZ, 0x1, UP1 ;  /* 0x00000001ff067887 */ /* 0x000fe20008800000 */
[----:B-1----:R-:W-:-:S13]  /*0500*/  ISETP.NE.AND P0, PT, R2, RZ, PT ;  /* 0x000000ff0200720c */ /* 0x002fda0003f05270 */
[----:B------:R-:W-:Y:S05]  /*0510*/  @P0 BRA `(.L_x_9) ;  /* 0x0000000000580947 */ /* 0x000fea0003800000 */
[----:B------:R-:W1:Y:S01]  /*0520*/  S2UR UR5, SR_CgaCtaId ;  /* 0x00000000000579c3 */ /* 0x000e620000008800 */
[----:B------:R-:W-:Y:S01]  /*0530*/  UMOV UR7, 0x400 ;  /* 0x0000040000077882 */ /* 0x000fe20000000000 */
[----:B------:R-:W-:Y:S01]  /*0540*/  UMOV UR4, 0x1 ;  /* 0x0000000100047882 */ /* 0x000fe20000000000 */
[----:B------:R-:W-:Y:S01]  /*0550*/  ELECT P0, URZ, PT ;  /* 0x0000000000ff782f */ /* 0x000fe20003800000 */
[----:B------:R-:W-:-:S04]  /*0560*/  UIADD3 UR10, UPT, UPT, -UR4, 0x100000, URZ ;  /* 0x00100000040a7890 */ /* 0x000fc8000fffe1ff */
[----:B------:R-:W-:Y:S02]  /*0570*/  USHF.L.U32 UR11, UR10, 0xb, URZ ;  /* 0x0000000b0a0b7899 */ /* 0x000fe400080006ff */
[----:B------:R-:W-:Y:S02]  /*0580*/  USHF.L.U32 UR10, UR10, 0x1, URZ ;  /* 0x000000010a0a7899 */ /* 0x000fe400080006ff */
[----:B-1----:R-:W-:Y:S01]  /*0590*/  ULEA UR5, UR5, UR7, 0x18 ;  /* 0x0000000705057291 */ /* 0x002fe2000f8ec0ff */
[----:B------:R-:W1:Y:S11]  /*05a0*/  FENCE.VIEW.ASYNC.S ;  /* 0x00000000000073c6 */ /* 0x000e760000000000 */
[----:B-1----:R1:W2:Y:S01]  /*05b0*/  SYNCS.EXCH.64 URZ, [UR5], UR10 ;  /* 0x0000000a05ff75b2 */ /* 0x0022a20008000100 */
[----:B------:R1:W3:Y:S01]  /*05c0*/  SYNCS.EXCH.64 URZ, [UR5+0x30], UR10 ;  /* 0x0000300a05ff75b2 */ /* 0x0002e20008000100 */
[----:B------:R1:W4:Y:S01]  /*05d0*/  SYNCS.EXCH.64 URZ, [UR5+0x8], UR10 ;  /* 0x0000080a05ff75b2 */ /* 0x0003220008000100 */
[----:B------:R1:W1:Y:S01]  /*05e0*/  SYNCS.EXCH.64 URZ, [UR5+0x38], UR10 ;  /* 0x0000380a05ff75b2 */ /* 0x0002620008000100 */
        /* <DEDUP_REMOVED lines=8> */
[----:B------:R-:W-:Y:S01]  /*0670*/  NOP ;  /* 0x0000000000007918 */ /* 0x000fe20000000000 */
.L_x_9:
[----:B------:R-:W2:Y:S01]  /*0680*/  SHFL.IDX PT, R2, R73, RZ, 0x1f ;  /* 0x00001fff49027589 */ /* 0x000ea200000e0000 */
[----:B------:R-:W-:Y:S01]  /*0690*/  NOP ;  /* 0x0000000000007918 */ /* 0x000fe20000000000 */
[----:B--2---:R-:W-:-:S13]  /*06a0*/  ISETP.NE.AND P0, PT, R2, 0x1, PT ;  /* 0x000000010200780c */ /* 0x004fda0003f05270 */
[----:B------:R-:W-:Y:S05]  /*06b0*/  @P0 BRA `(.L_x_10) ;  /* 0x0000000000500947 */ /* 0x000fea0003800000 */
[----:B------:R-:W2:Y:S01]  /*06c0*/  S2UR UR7, SR_CgaCtaId ;  /* 0x00000000000779c3 */ /* 0x000ea20000008800 */
[----:B------:R-:W-:Y:S01]  /*06d0*/  UMOV UR9, 0x400 ;  /* 0x0000040000097882 */ /* 0x000fe20000000000 */
[----:B-1----:R-:W-:Y:S01]  /*06e0*/  UMOV UR5, 0x20 ;  /* 0x0000002000057882 */ /* 0x002fe20000000000 */
[----:B------:R-:W-:Y:S01]  /*06f0*/  UMOV UR4, 0x80 ;  /* 0x0000008000047882 */ /* 0x000fe20000000000 */
[----:B------:R-:W-:-:S04]  /*0700*/  UIADD3 UR10, UPT, UPT, -UR5, 0x100000, URZ ;  /* 0x00100000050a7890 */ /* 0x000fc8000fffe1ff */
[----:B------:R-:W-:Y:S02]  /*0710*/  USHF.L.U32 UR11, UR10, 0xb, URZ ;  /* 0x0000000b0a0b7899 */ /* 0x000fe400080006ff */
[----:B------:R-:W-:Y:S02]  /*0720*/  USHF.L.U32 UR10, UR10, 0x1, URZ ;  /* 0x000000010a0a7899 */ /* 0x000fe400080006ff */
[----:B------:R-:W-:-:S04]  /*0730*/  UIADD3 UR4, UPT, UPT, -UR4, 0x100000, URZ ;  /* 0x0010000004047890 */ /* 0x000fc8000fffe1ff */
[----:B------:R-:W-:Y:S02]  /*0740*/  USHF.L.U32 UR5, UR4, 0xb, URZ ;  /* 0x0000000b04057899 */ /* 0x000fe400080006ff */
[----:B------:R-:W-:Y:S01]  /*0750*/  USHF.L.U32 UR4, UR4, 0x1, URZ ;  /* 0x0000000104047899 */ /* 0x000fe200080006ff */
[----:B------:R-:W-:Y:S01]  /*0760*/  ELECT P0, URZ, PT ;  /* 0x0000000000ff782f */ /* 0x000fe20003800000 */
[----:B--2---:R-:W-:Y:S01]  /*0770*/  ULEA UR7, UR7, UR9, 0x18 ;  /* 0x0000000907077291 */ /* 0x004fe2000f8ec0ff */
[----:B------:R-:W1:Y:S11]  /*0780*/  FENCE.VIEW.ASYNC.S ;  /* 0x00000000000073c6 */ /* 0x000e760000000000 */
[----:B-1----:R2:W1:Y:S01]  /*0790*/  SYNCS.EXCH.64 URZ, [UR7+0x60], UR10 ;  /* 0x0000600a07ff75b2 */ /* 0x0024620008000100 */
[----:B------:R2:W1:Y:S01]  /*07a0*/  SYNCS.EXCH.64 URZ, [UR7+0x78], UR4 ;  /* 0x0000780407ff75b2 */ /* 0x0004620008000100 */
[----:B------:R2:W1:Y:S01]  /*07b0*/  SYNCS.EXCH.64 URZ, [UR7+0x68], UR10 ;  /* 0x0000680a07ff75b2 */ /* 0x0004620008000100 */
[----:B------:R2:W1:Y:S01]  /*07c0*/  SYNCS.EXCH.64 URZ, [UR7+0x80], UR4 ;  /* 0x0000800407ff75b2 */ /* 0x0004620008000100 */
[----:B------:R2:W1:Y:S01]  /*07d0*/  SYNCS.EXCH.64 URZ, [UR7+0x70], UR10 ;  /* 0x0000700a07ff75b2 */ /* 0x0004620008000100 */
[----:B------:R2:W1:Y:S02]  /*07e0*/  SYNCS.EXCH.64 URZ, [UR7+0x88], UR4 ;  /* 0x0000880407ff75b2 */ /* 0x0004640008000100 */
[----:B--2---:R-:W-:Y:S01]  /*07f0*/  NOP ;  /* 0x0000000000007918 */ /* 0x004fe20000000000 */
.L_x_10:
[----:B------:R-:W2:Y:S01]  /*0800*/  SHFL.IDX PT, R2, R73, RZ, 0x1f ;  /* 0x00001fff49027589 */ /* 0x000ea200000e0000 */
[----:B------:R-:W-:Y:S01]  /*0810*/  NOP ;  /* 0x0000000000007918 */ /* 0x000fe20000000000 */
[----:B--2---:R-:W-:-:S13]  /*0820*/  ISETP.NE.AND P0, PT, R2, 0x3, PT ;  /* 0x000000030200780c */ /* 0x004fda0003f05270 */
[----:B------:R-:W-:Y:S05]  /*0830*/  @P0 BRA `(.L_x_11) ;  /* 0x0000000000300947 */ /* 0x000fea0003800000 */
[----:B-1----:R-:W1:Y:S01]  /*0840*/  S2UR UR5, SR_CgaCtaId ;  /* 0x00000000000579c3 */ /* 0x002e620000008800 */
        /* <DEDUP_REMOVED lines=8> */
[----:B-1----:R2:W1:Y:S01]  /*08d0*/  SYNCS.EXCH.64 URZ, [UR5+0x90], UR10 ;  /* 0x0000900a05ff75b2 */ /* 0x0024620008000100 */
[----:B------:R2:W1:Y:S02]  /*08e0*/  SYNCS.EXCH.64 URZ, [UR5+0x98], UR10 ;  /* 0x0000980a05ff75b2 */ /* 0x0004640008000100 */
[----:B--2---:R-:W-:Y:S01]  /*08f0*/  NOP ;  /* 0x0000000000007918 */ /* 0x004fe20000000000 */
.L_x_11:
[----:B------:R-:W2:Y:S01]  /*0900*/  SHFL.IDX PT, R2, R73, RZ, 0x1f ;  /* 0x00001fff49027589 */ /* 0x000ea200000e0000 */
[----:B------:R-:W-:Y:S01]  /*0910*/  NOP ;  /* 0x0000000000007918 */ /* 0x000fe20000000000 */
[----:B--2---:R-:W-:-:S13]  /*0920*/  ISETP.NE.AND P0, PT, R2, 0x4, PT ;  /* 0x000000040200780c */ /* 0x004fda0003f05270 */
[----:B------:R-:W-:Y:S05]  /*0930*/  @P0 BRA `(.L_x_12) ;  /* 0x00000000004c0947 */ /* 0x000fea0003800000 */
[----:B-1----:R-:W1:Y:S01]  /*0940*/  S2UR UR5, SR_CgaCtaId ;  /* 0x00000000000579c3 */ /* 0x002e620000008800 */
[----:B------:R-:W-:Y:S01]  /*0950*/  UMOV UR9, 0x100 ;  /* 0x0000010000097882 */ /* 0x000fe20000000000 */
[----:B------:R-:W-:Y:S01]  /*0960*/  UMOV UR7, 0x400 ;  /* 0x0000040000077882 */ /* 0x000fe20000000000 */
[----:B------:R-:W-:Y:S01]  /*0970*/  USEL UR9, UR9, 0xe0, UP2 ;  /* 0x000000e009097887 */ /* 0x000fe20009000000 */
[----:B------:R-:W-:Y:S01]  /*0980*/  UMOV UR4, 0x1 ;  /* 0x0000000100047882 */ /* 0x000fe20000000000 */
[----:B------:R-:W-:Y:S01]  /*0990*/  ELECT P0, URZ, PT ;  /* 0x0000000000ff782f */ /* 0x000fe20003800000 */
[----:B------:R-:W-:-:S04]  /*09a0*/  UIADD3 UR10, UPT, UPT, -UR4, 0x100000, URZ ;  /* 0x00100000040a7890 */ /* 0x000fc8000fffe1ff */
[----:B------:R-:W-:Y:S02]  /*09b0*/  USHF.L.U32 UR11, UR10, 0xb, URZ ;  /* 0x0000000b0a0b7899 */ /* 0x000fe400080006ff */
[----:B------:R-:W-:Y:S02]  /*09c0*/  USHF.L.U32 UR10, UR10, 0x1, URZ ;  /* 0x000000010a0a7899 */ /* 0x000fe400080006ff */
[----:B------:R-:W-:-:S04]  /*09d0*/  UIADD3 UR12, UPT, UPT, -UR9, 0x100000, URZ ;  /* 0x00100000090c7890 */ /* 0x000fc8000fffe1ff */
[----:B------:R-:W-:Y:S02]  /*09e0*/  USHF.L.U32 UR13, UR12, 0xb, URZ ;  /* 0x0000000b0c0d7899 */ /* 0x000fe400080006ff */
[----:B------:R-:W-:Y:S02]  /*09f0*/  USHF.L.U32 UR12, UR12, 0x1, URZ ;  /* 0x000000010c0c7899 */ /* 0x000fe400080006ff */
[----:B-1----:R-:W-:Y:S01]  /*0a00*/  ULEA UR5, UR5, UR7, 0x18 ;  /* 0x0000000705057291 */ /* 0x002fe2000f8ec0ff */
[----:B------:R-:W1:Y:S11]  /*0a10*/  FENCE.VIEW.ASYNC.S ;  /* 0x00000000000073c6 */ /* 0x000e760000000000 */
[----:B-1----:R2:W1:Y:S01]  /*0a20*/  SYNCS.EXCH.64 URZ, [UR5+0xa0], UR10 ;  /* 0x0000a00a05ff75b2 */ /* 0x0024620008000100 */
[----:B------:R2:W1:Y:S01]  /*0a30*/  SYNCS.EXCH.64 URZ, [UR5+0xb0], UR12 ;  /* 0x0000b00c05ff75b2 */ /* 0x0004620008000100 */
[----:B------:R2:W1:Y:S01]  /*0a40*/  SYNCS.EXCH.64 URZ, [UR5+0xa8], UR10 ;  /* 0x0000a80a05ff75b2 */ /* 0x0004620008000100 */
[----:B------:R2:W1:Y:S02]  /*0a50*/  SYNCS.EXCH.64 URZ, [UR5+0xb8], UR12 ;  /* 0x0000b80c05ff75b2 */ /* 0x0004640008000100 */
[----:B--2---:R-:W-:Y:S01]  /*0a60*/  NOP ;  /* 0x0000000000007918 */ /* 0x004fe20000000000 */
.L_x_12:
        /* <DEDUP_REMOVED lines=22> */
[----:B------:R2:W1:Y:S01]  /*0bd0*/  SYNCS.EXCH.64 URZ, [UR7+0xf0], UR4 ;  /* 0x0000f00407ff75b2 */ /* 0x0004620008000100 */
[----:B------:R2:W1:Y:S01]  /*0be0*/  SYNCS.EXCH.64 URZ, [UR7+0xd8], UR10 ;  /* 0x0000d80a07ff75b2 */ /* 0x0004620008000100 */
[----:B------:R2:W1:Y:S02]  /*0bf0*/  SYNCS.EXCH.64 URZ, [UR7+0xf8], UR4 ;  /* 0x0000f80407ff75b2 */ /* 0x0004640008000100 */
[----:B--2---:R-:W-:Y:S01]  /*0c00*/  NOP ;  /* 0x0000000000007918 */ /* 0x004fe20000000000 */
.L_x_13:
        /* <DEDUP_REMOVED lines=18> */
.L_x_14:
[----:B-1----:R-:W1:Y:S01]  /*0d30*/  S2UR UR5, SR_CTAID.X ;  /* 0x00000000000579c3 */ /* 0x002e620000002500 */
[----:B------:R-:W-:-:S05]  /*0d40*/  CS2R.32 R68, SR_CgaSize ;  /* 0x0000000000447805 */ /* 0x000fca0000008a00 */
[----:B------:R-:W-:-:S05]  /*0d50*/  IMAD R68, R68, -0xa0, RZ ;  /* 0xffffff6044447824 */ /* 0x000fca00078e02ff */
[----:B------:R-:W-:-:S14]  /*0d60*/  R2UR UR9, R68 ;  /* 0x00000000440972ca */ /* 0x000fdc00000e0000 */
[----:B------:R-:W2:Y:S01]  /*0d70*/  LDCU UR9, c[0x0][UR9+0x2b0] ;  /* 0x00005600090977ac */ /* 0x000ea20008000800 */
[----:B------:R-:W-:Y:S01]  /*0d80*/  NOP ;  /* 0x0000000000007918 */ /* 0x000fe20000000000 */
[----:B------:R-:W-:-:S05]  /*0d90*/  CS2R.32 R68, SR_CgaSize ;  /* 0x0000000000447805 */ /* 0x000fca0000008a00 */
[----:B------:R-:W-:-:S05]  /*0da0*/  IMAD R68, R68, -0xa0, RZ ;  /* 0xffffff6044447824 */ /* 0x000fca00078e02ff */
[----:B------:R-:W-:-:S14]  /*0db0*/  R2UR UR7, R68 ;  /* 0x00000000440772ca */ /* 0x000fdc00000e0000 */
[----:B------:R-:W3:Y:S01]  /*0dc0*/  LDCU UR7, c[0x0][UR7+0x2b4] ;  /* 0x00005680070777ac */ /* 0x000ee20008000800 */
[----:B------:R-:W4:Y:S08]  /*0dd0*/  S2UR UR4, SR_CTAID.Y ;  /* 0x00000000000479c3 */ /* 0x000f300000002600 */
[----:B------:R-:W3:Y:S01]  /*0de0*/  LDC R9, c[0x0][0xb24] ;  /* 0x0002c900ff097b82 */ /* 0x000ee20000000800 */
[----:B-1----:R-:W-:-:S02]  /*0df0*/  I2FP.F32.U32 R4, UR5 ;  /* 0x0000000500047c45 */ /* 0x002fc40008201000 */
[----:B------:R-:W-:-:S05]  /*0e00*/  CS2R.32 R5, SR_CgaSize ;  /* 0x0000000000057805 */ /* 0x000fca0000008a00 */
[----:B------:R-:W-:-:S06]  /*0e10*/  IMAD R5, R5, -0xa0, RZ ;  /* 0xffffff6005057824 */ /* 0x000fcc00078e02ff */
[----:B------:R-:W1:Y:S01]  /*0e20*/  LDC R5, c[0x0][R5+0x2a0] ;  /* 0x0000a80005057b82 */ /* 0x000e620000000800 */
[----:B------:R-:W-:Y:S01]  /*0e30*/  MOV R21, UR5 ;  /* 0x0000000500157c02 */ /* 0x000fe20008000f00 */
[----:B--2---:R-:W-:Y:S01]  /*0e40*/  FMUL R4, R4, UR9 ;  /* 0x0000000904047c20 */ /* 0x004fe20008400000 */
[----:B----4-:R-:W-:Y:S02]  /*0e50*/  I2FP.F32.U32 R2, UR4 ;  /* 0x0000000400027c45 */ /* 0x010fe40008201000 */
[----:B------:R-:W-:-:S05]  /*0e60*/  CS2R.32 R3, SR_CgaSize ;  /* 0x0000000000037805 */ /* 0x000fca0000008a00 */
[----:B------:R-:W-:-:S06]  /*0e70*/  IMAD R3, R3, -0xa0, RZ ;  /* 0xffffff6003037824 */ /* 0x000fcc00078e02ff */
[----:B------:R-:W2:Y:S01]  /*0e80*/  LDC R3, c[0x0][R3+0x2a4] ;  /* 0x0000a90003037b82 */ /* 0x000ea20000000800 */
[----:B------:R-:W4:Y:S01]  /*0e90*/  F2I.U32.TRUNC.NTZ R68, R4 ;  /* 0x0000000400447305 */ /* 0x000f22000020f000 */
[----:B------:R-:W-:Y:S01]  /*0ea0*/  MOV R20, UR4 ;  /* 0x0000000400147c02 */ /* 0x000fe20008000f00 */
[----:B---3--:R-:W-:-:S05]  /*0eb0*/  FMUL R2, R2, UR7 ;  /* 0x0000000702027c20 */ /* 0x008fca0008400000 */
[----:B------:R-:W-:Y:S01]  /*0ec0*/  BAR.SYNC.DEFER_BLOCKING 0x0 ;  /* 0x0000000000007b1d */ /* 0x000fe20000010000 */
[----:B------:R-:W-:-:S05]  /*0ed0*/  ISETP.GE.AND P0, PT, R9, 0x1, PT ;  /* 0x000000010900780c */ /* 0x000fca0003f06270 */
[----:B------:R-:W3:Y:S02]  /*0ee0*/  F2I.U32.TRUNC.NTZ R66, R2 ;  /* 0x0000000200427305 */ /* 0x000ee4000020f000 */
[----:B------:R-:W2:Y:S01]  /*0ef0*/  S2UR UR36, SR_CTAID.Z ;  /* 0x00000000002479c3 */ /* 0x000ea20000002700 */
[----:B----4-:R-:W-:-:S05]  /*0f00*/  IADD3 R68, PT, PT, -R68, RZ, RZ ;  /* 0x000000ff44447210 */ /* 0x010fca0007ffe1ff */
[----:B-1----:R-:W-:Y:S01]  /*0f10*/  IMAD R68, R5, R68, UR5 ;  /* 0x0000000505447e24 */ /* 0x002fe2000f8e0244 */
[----:B---3--:R-:W-:-:S05]  /*0f20*/  IADD3 R66, PT, PT, -R66, RZ, RZ ;  /* 0x000000ff42427210 */ /* 0x008fca0007ffe1ff */
[----:B--2---:R-:W-:Y:S01]  /*0f30*/  IMAD R66, R3, R66, UR4 ;  /* 0x0000000403427e24 */ /* 0x004fe2000f8e0242 */
[----:B------:R-:W-:Y:S06]  /*0f40*/  @!P0 BRA `(.L_x_15) ;  /* 0x0000000000b88947 */ /* 0x000fec0003800000 */
[----:B------:R-:W1:Y:S01]  /*0f50*/  LDC.64 R4, c[0x0][0xb18] ;  /* 0x0002c600ff047b82 */ /* 0x000e620000000a00 */
[----:B------:R-:W-:-:S07]  /*0f60*/  ISETP.NE.AND P0, PT, R9, 0x1, PT ;  /* 0x000000010900780c */ /* 0x000fce0003f05270 */
[----:B------:R-:W2:Y:S08]  /*0f70*/  LDC R10, c[0x0][0xb0c] ;  /* 0x0002c300ff0a7b82 */ /* 0x000eb00000000800 */
[----:B------:R-:W3:Y:S08]  /*0f80*/  LDC R11, c[0x0][0x370] ;  /* 0x0000dc00ff0b7b82 */ /* 0x000ef00000000800 */
[----:B------:R-:W4:Y:S01]  /*0f90*/  LDC R12, c[0x0][0x374] ;  /* 0x0000dd00ff0c7b82 */ /* 0x000f220000000800 */
[----:B-1----:R-:W-:-:S07]  /*0fa0*/  ISETP.NE.AND P1, PT, R4, 0x1, PT ;  /* 0x000000010400780c */ /* 0x002fce0003f25270 */
[----:B------:R-:W3:Y:S01]  /*0fb0*/  LDC.64 R6, c[0x0][0xb10] ;  /* 0x0002c400ff067b82 */ /* 0x000ee20000000a00 */
[----:B--2---:R-:W-:-:S07]  /*0fc0*/  ISETP.NE.AND P2, PT, R10, 0x1, PT ;  /* 0x000000010a00780c */ /* 0x004fce0003f45270 */
[----:B------:R-:W1:Y:S08]  /*0fd0*/  LDC R8, c[0x0][0xb20] ;  /* 0x0002c800ff087b82 */ /* 0x000e700000000800 */
[----:B------:R-:W2:Y:S01]  /*0fe0*/  LDC.64 R2, c[0x0][0xb28] ;  /* 0x0002ca00ff027b82 */ /* 0x000ea20000000a00 */
[----:B----4-:R-:W-:-:S04]  /*0ff0*/  IMAD.HI.U32 R13, R12, R5, RZ ;  /* 0x000000050c0d7227 */ /* 0x010fc800078e00ff */
[----:B------:R-:W-:-:S04]  /*1000*/  IMAD.HI.U32 R5, R20, R5, RZ ;  /* 0x0000000514057227 */ /* 0x000fc800078e00ff */
[----:B---3--:R-:W-:-:S04]  /*1010*/  IMAD.HI.U32 R14, R11, R6, RZ ;  /* 0x000000060b0e7227 */ /* 0x008fc800078e00ff */
[C---:B------:R-:W-:Y:S01]  /*1020*/  IMAD.HI.U32 R16, R21.reuse, R6, RZ ;  /* 0x0000000615107227 */ /* 0x040fe200078e00ff */
[-C--:B------:R-:W-:Y:S02]  /*1030*/  @P2 SHF.R.U32.HI R11, RZ, R7.reuse, R14 ;  /* 0x00000007ff0b2219 */ /* 0x080fe4000001160e */
[-C--:B-1----:R-:W-:Y:S02]  /*1040*/  @P1 SHF.R.U32.HI R12, RZ, R8.reuse, R13 ;  /* 0x00000008ff0c1219 */ /* 0x082fe4000001160d */
[----:B------:R-:W-:Y:S02]  /*1050*/  SHF.R.U32.HI R5, RZ, R8, R5 ;  /* 0x00000008ff057219 */ /* 0x000fe40000011605 */
[----:B------:R-:W-:Y:S02]  /*1060*/  SHF.R.U32.HI R16, RZ, R7, R16 ;  /* 0x00000007ff107219 */ /* 0x000fe40000011610 */
[----:B------:R-:W-:Y:S01]  /*1070*/  SEL R5, R20, R5, !P1 ;  /* 0x0000000514057207 */ /* 0x000fe20004800000 */
[----:B--2---:R-:W-:Y:S01]  /*1080*/  IMAD.HI.U32 R14, R12, R2, RZ ;  /* 0x000000020c0e7227 */ /* 0x004fe200078e00ff */
[----:B------:R-:W-:-:S02]  /*1090*/  SEL R7, R21, R16, !P2 ;  /* 0x0000001015077207 */ /* 0x000fc40005000000 */
[----:B------:R-:W-:Y:S01]  /*10a0*/  IADD3 R13, PT, PT, -R5, RZ, RZ ;  /* 0x000000ff050d7210 */ /* 0x000fe20007ffe1ff */
[----:B------:R-:W-:Y:S01]  /*10b0*/  IMAD.HI.U32 R6, R11, R2, RZ ;  /* 0x000000020b067227 */ /* 0x000fe200078e00ff */
[----:B------:R-:W-:-:S03]  /*10c0*/  @P0 SHF.R.U32.HI R12, RZ, R3, R14 ;  /* 0x00000003ff0c0219 */ /* 0x000fc6000001160e */
[----:B------:R-:W-:Y:S01]  /*10d0*/  IMAD R13, R4, R13, R20 ;  /* 0x0000000d040d7224 */ /* 0x000fe200078e0214 */
[----:B------:R-:W-:Y:S01]  /*10e0*/  @P0 SHF.R.U32.HI R11, RZ, R3, R6 ;  /* 0x00000003ff0b0219 */ /* 0x000fe20000011606 */
[----:B------:R-:W-:-:S04]  /*10f0*/  IMAD R12, R12, R9, RZ ;  /* 0x000000090c0c7224 */ /* 0x000fc800078e02ff */
[----:B------:R-:W-:Y:S01]  /*1100*/  IMAD R6, R11, R9, RZ ;  /* 0x000000090b067224 */ /* 0x000fe200078e02ff */
[----:B------:R-:W-:-:S04]  /*1110*/  ISETP.GE.AND P1, PT, R5, R12, PT ;  /* 0x0000000c0500720c */ /* 0x000fc80003f26270 */
[----:B------:R-:W-:Y:S01]  /*1120*/  ISETP.GE.OR P1, PT, R7, R6, P1 ;  /* 0x000000060700720c */ /* 0x000fe20000f26670 */
[----:B------:R-:W-:-:S05]  /*1130*/  IMAD.HI.U32 R6, R5, R2, RZ ;  /* 0x0000000205067227 */ /* 0x000fca00078e00ff */
[----:B------:R-:W-:-:S04]  /*1140*/  SHF.R.U32.HI R6, RZ, R3, R6 ;  /* 0x00000003ff067219 */ /* 0x000fc80000011606 */
[----:B------:R-:W-:-:S03]  /*1150*/  SEL R6, R5, R6, !P0 ;  /* 0x0000000605067207 */ /* 0x000fc60004000000 */
[----:B------:R-:W-:Y:S01]  /*1160*/  @!P1 IMAD.HI.U32 R8, R7, R2, RZ ;  /* 0x0000000207089227 */ /* 0x000fe200078e00ff */
[----:B------:R-:W-:-:S04]  /*1170*/  IADD3 R2, PT, PT, -R6, RZ, RZ ;  /* 0x000000ff06027210 */ /* 0x000fc80007ffe1ff */
[----:B------:R-:W-:Y:S01]  /*1180*/  @!P1 SHF.R.U32.HI R8, RZ, R3, R8 ;  /* 0x00000003ff089219 */ /* 0x000fe20000011608 */
[----:B------:R-:W-:-:S03]  /*1190*/  IMAD R2, R9, R2, R5 ;  /* 0x0000000209027224 */ /* 0x000fc600078e0205 */
[----:B------:R-:W-:-:S05]  /*11a0*/  @!P1 SEL R3, R7, R8, !P0 ;  /* 0x0000000807039207 */ /* 0x000fca0004000000 */
[--C-:B------:R-:W-:Y:S02]  /*11b0*/  @!P1 IMAD.IADD R6, R6, 0x1, -R3.reuse ;  /* 0x0000000106069824 */ /* 0x100fe400078e0a03 */
[----:B------:R-:W-:Y:S01]  /*11c0*/  @!P1 IMAD R3, R2, R11, R3 ;  /* 0x0000000b02039224 */ /* 0x000fe200078e0203 */
[----:B------:R-:W-:Y:S01]  /*11d0*/  IADD3 R2, PT, PT, -R7, RZ, RZ ;  /* 0x000000ff07027210 */ /* 0x000fe20007ffe1ff */
[----:B------:R-:W-:Y:S02]  /*11e0*/  @!P1 IMAD R5, R6, R9, R7 ;  /* 0x0000000906059224 */ /* 0x000fe400078e0207 */
[----:B------:R-:W-:Y:S02]  /*11f0*/  @!P1 IMAD.MOV.U32 R7, RZ, RZ, R3 ;  /* 0x000000ffff079224 */ /* 0x000fe400078e0003 */
[----:B------:R-:W-:Y:S02]  /*1200*/  IMAD R2, R10, R2, R21 ;  /* 0x000000020a027224 */ /* 0x000fe400078e0215 */
[----:B------:R-:W-:-:S02]  /*1210*/  IMAD R20, R5, R4, R13 ;  /* 0x0000000405147224 */ /* 0x000fc400078e020d */
[----:B------:R-:W-:Y:S02]  /*1220*/  IMAD R21, R7, R10, R2 ;  /* 0x0000000a07157224 */ /* 0x000fe400078e0202 */
.L_x_15:
[----:B------:R-:W1:Y:S01]  /*1230*/  LDCU UR4, c[0x0][0xb30] ;  /* 0x00016600ff0477ac */ /* 0x000e620008000800 */
[----:B------:R-:W2:Y:S08]  /*1240*/  S2UR UR37, SR_CgaCtaId ;  /* 0x00000000002579c3 */ /* 0x000eb00000008800 */
[----:B------:R-:W3:Y:S01]  /*1250*/  LDC R26, c[0x0][0xb24] ;  /* 0x0002c900ff1a7b82 */ /* 0x000ee20000000800 */
[----:B-1----:R-:W-:-:S09]  /*1260*/  UISETP.NE.AND UP1, UPT, UR4, 0x1, UPT ;  /* 0x000000010400788c */ /* 0x002fd2000bf25270 */
[----:B--2---:R-:W-:Y:S05]  /*1270*/  BRA.U UP1, `(.L_x_16) ;  /* 0x0000000101407547 */ /* 0x004fea000b800000 */
[----:B------:R-:W1:Y:S08]  /*1280*/  LDC.64 R4, c[0x0][0xb10] ;  /* 0x0002c400ff047b82 */ /* 0x000e700000000a00 */
[----:B------:R-:W2:Y:S08]  /*1290*/  LDC.64 R2, c[0x0][0xb18] ;  /* 0x0002c600ff027b82 */ /* 0x000eb00000000a00 */
[----:B------:R-:W4:Y:S08]  /*12a0*/  LDC R6, c[0x0][0xb20] ;  /* 0x0002c800ff067b82 */ /* 0x000f300000000800 */
[----:B------:R-:W3:Y:S01]  /*12b0*/  LDC R8, c[0x0][0xb0c] ;  /* 0x0002c300ff087b82 */ /* 0x000ee20000000800 */
[----:B-1----:R-:W-:-:S05]  /*12c0*/  IMAD.HI.U32 R4, R21, R4, RZ ;  /* 0x0000000415047227 */ /* 0x002fca00078e00ff */
[----:B------:R-:W-:Y:S01]  /*12d0*/  SHF.R.U32.HI R4, RZ, R5, R4 ;  /* 0x00000005ff047219 */ /* 0x000fe20000011604 */
[----:B--2---:R-:W-:Y:S01]  /*12e0*/  IMAD.HI.U32 R3, R20, R3, RZ ;  /* 0x0000000314037227 */ /* 0x004fe200078e00ff */
[----:B------:R-:W-:-:S04]  /*12f0*/  ISETP.NE.AND P0, PT, R2, 0x1, PT ;  /* 0x000000010200780c */ /* 0x000fc80003f05270 */
[----:B----4-:R-:W-:-:S04]  /*1300*/  SHF.R.U32.HI R3, RZ, R6, R3 ;  /* 0x00000006ff037219 */ /* 0x010fc80000011603 */
[----:B------:R-:W-:Y:S02]  /*1310*/  SEL R3, R20, R3, !P0 ;  /* 0x0000000314037207 */ /* 0x000fe40004000000 */
[----:B---3--:R-:W-:-:S04]  /*1320*/  ISETP.NE.AND P1, PT, R8, 0x1, PT ;  /* 0x000000010800780c */ /* 0x008fc80003f25270 */
[----:B------:R-:W-:-:S05]  /*1330*/  SEL R4, R21, R4, !P1 ;  /* 0x0000000415047207 */ /* 0x000fca0004800000 */
[----:B------:R-:W-:Y:S02]  /*1340*/  IMAD.IADD R5, R3, 0x1, -R4 ;  /* 0x0000000103057824 */ /* 0x000fe400078e0a04 */
[----:B------:R-:W-:Y:S02]  /*1350*/  IMAD.IADD R3, R4, 0x1, -R3 ;  /* 0x0000000104037824 */ /* 0x000fe400078e0a03 */
[----:B------:R-:W-:Y:S02]  /*1360*/  IMAD R21, R5, R8, R21 ;  /* 0x0000000805157224 */ /* 0x000fe400078e0215 */
[----:B------:R-:W-:-:S07]  /*1370*/  IMAD R20, R3, R2, R20 ;  /* 0x0000000203147224 */ /* 0x000fce00078e0214 */
.L_x_16:
[----:B------:R-:W-:Y:S01]  /*1380*/  BAR.SYNC.DEFER_BLOCKING 0x0 ;  /* 0x0000000000007b1d */ /* 0x000fe20000010000 */
[----:B------:R-:W-:Y:S01]  /*1390*/  UISETP.NE.AND UP1, UPT, UR8, 0x2, UPT ;  /* 0x000000020800788c */ /* 0x000fe2000bf25270 */
[----:B------:R-:W-:Y:S02]  /*13a0*/  ISETP.NE.OR P5, PT, R0, 0x2, !P5 ;  /* 0x000000020000780c */ /* 0x000fe40006fa5670 */
[----:B------:R-:W-:-:S06]  /*13b0*/  LOP3.LUT R2, R79, 0x1f, RZ, 0xc0, !PT ;  /* 0x0000001f4f027812 */ /* 0x000fcc00078ec0ff */
[----:B------:R-:W-:Y:S05]  /*13c0*/  BRA.U UP1, `(.L_x_17) ;  /* 0x0000001101f87547 */ /* 0x000fea000b800000 */
[----:B------:R-:W1:Y:S01]  /*13d0*/  LDCU UR13, c[0x0][0x38c] ;  /* 0x00007180ff0d77ac */ /* 0x000e620008000800 */
[----:B------:R-:W2:Y:S01]  /*13e0*/  LDC R9, c[0x0][0x370] ;  /* 0x0000dc00ff097b82 */ /* 0x000ea20000000800 */
[----:B------:R-:W-:Y:S01]  /*13f0*/  PLOP3.LUT P1, PT, PT, PT, UP2, 0x80, 0x8 ;  /* 0x000000000008781c */ /* 0x000fe20003f2f028 */
[----:B------:R-:W-:Y:S01]  /*1400*/  HFMA2 R12, -RZ, RZ, 0, 0 ;  /* 0x00000000ff0c7431 */ /* 0x000fe200000001ff */
[----:B------:R-:W-:Y:S01]  /*1410*/  ISETP.EQ.OR P4, PT, R2, RZ, P5 ;  /* 0x000000ff0200720c */ /* 0x000fe20002f82670 */
[----:B------:R-:W-:Y:S01]  /*1420*/  IMAD.MOV.U32 R15, RZ, RZ, 0x1 ;  /* 0x00000001ff0f7424 */ /* 0x000fe200078e00ff */
[----:B------:R-:W-:Y:S01]  /*1430*/  PLOP3.LUT P1, PT, P1, PT, PT, 0x8, 0x80 ;  /* 0x000000000080781c */ /* 0x000fe20000f2e170 */
[----:B------:R-:W-:Y:S01]  /*1440*/  IMAD.MOV.U32 R14, RZ, RZ, RZ ;  /* 0x000000ffff0e7224 */ /* 0x000fe200078e00ff */
[----:B------:R-:W-:Y:S01]  /*1450*/  MOV R8, 0x1 ;  /* 0x0000000100087802 */ /* 0x000fe20000000f00 */
[----:B------:R-:W4:Y:S01]  /*1460*/  LDC R0, c[0x0][0x374] ;  /* 0x0000dd00ff007b82 */ /* 0x000f220000000800 */
[----:B------:R-:W-:Y:S01]  /*1470*/  IMAD.MOV.U32 R10, RZ, RZ, RZ ;  /* 0x000000ffff0a7224 */ /* 0x000fe200078e00ff */
[----:B------:R-:W2:Y:S01]  /*1480*/  LDCU.64 UR22, c[0x0][0x348] ;  /* 0x00006900ff1677ac */ /* 0x000ea20008000a00 */
[----:B------:R-:W-:Y:S01]  /*1490*/  UMOV UR6, URZ ;  /* 0x000000ff00067c82 */ /* 0x000fe20008000000 */
[----:B-1----:R-:W-:-:S04]  /*14a0*/  UIADD3 UR5, UPT, UPT, UR13, 0x3f, URZ ;  /* 0x0000003f0d057890 */ /* 0x002fc8000fffe0ff */
[----:B------:R-:W-:-:S04]  /*14b0*/  USHF.R.S32.HI UR4, URZ, 0x1f, UR5 ;  /* 0x0000001fff047899 */ /* 0x000fc80008011405 */
[----:B------:R-:W-:-:S04]  /*14c0*/  ULEA.HI UR4, UR4, UR5, URZ, 0x6 ;  /* 0x0000000504047291 */ /* 0x000fc8000f8f30ff */
[----:B------:R-:W-:Y:S02]  /*14d0*/  USHF.R.S32.HI UR15, URZ, 0x6, UR4 ;  /* 0x00000006ff0f7899 */ /* 0x000fe40008011404 */
[----:B------:R-:W-:Y:S02]  /*14e0*/  UIADD3 UR4, UPT, UPT, UR13, -0x1, URZ ;  /* 0xffffffff0d047890 */ /* 0x000fe4000fffe0ff */
[----:B------:R-:W-:Y:S02]  /*14f0*/  UISETP.LT.U32.AND UP0, UPT, UR15, 0x6, UPT ;  /* 0x000000060f00788c */ /* 0x000fe4000bf01070 */
[----:B------:R-:W-:Y:S02]  /*1500*/  UISETP.GE.U32.AND UP1, UPT, UR4, -0x7f, UPT ;  /* 0xffffff810400788c */ /* 0x000fe4000bf26070 */
[----:B------:R-:W-:Y:S02]  /*1510*/  USEL UR14, UR15, 0x6, UP0 ;  /* 0x000000060f0e7887 */ /* 0x000fe40008000000 */
[----:B------:R-:W-:-:S02]  /*1520*/  UIADD3 UR13, UPT, UPT, UR13, 0x7e, URZ ;  /* 0x0000007e0d0d7890 */ /* 0x000fc4000fffe0ff */
[----:B------:R-:W-:Y:S02]  /*1530*/  UIADD3 UR5, UPT, UPT, UR14, -0x1, URZ ;  /* 0xffffffff0e057890 */ /* 0x000fe4000fffe0ff */
[----:B------:R-:W-:-:S03]  /*1540*/  UIADD3 UR7, UPT, UPT, UR15, -UR14, URZ ;  /* 0x8000000e0f077290 */ /* 0x000fc6000fffe0ff */
[----:B------:R-:W-:-:S04]  /*1550*/  @UP1 UIADD3 UR5, UPT, UPT, UR14, URZ, URZ ;  /* 0x000000ff0e051290 */ /* 0x000fc8000fffe0ff */
[----:B--2---:R-:W-:-:S12]  /*1560*/  UIADD3 UR5, UPT, UPT, UR5, 0x1, URZ ;  /* 0x0000000105057890 */ /* 0x004fd8000fffe0ff */
.L_x_35:
[----:B------:R-:W-:Y:S01]  /*1570*/  UISETP.NE.AND UP0, UPT, UR37, URZ, UPT ;  /* 0x000000ff2500728c */ /* 0x000fe2000bf05270 */
[----:B------:R-:W1:Y:S08]  /*1580*/  S2UR UR37, SR_CgaCtaId ;  /* 0x00000000002579c3 */ /* 0x000e700000008800 */
[----:B------:R-:W-:Y:S05]  /*1590*/  BRA.U UP0, `(.L_x_18) ;  /* 0x0000000100347547 */ /* 0x000fea000b800000 */
[----:B------:R-:W2:Y:S01]  /*15a0*/  S2R R2, SR_CgaCtaId ;  /* 0x0000000000027919 */ /* 0x000ea20000008800 */
[----:B------:R-:W-:-:S04]  /*15b0*/  MOV R3, 0x400 ;  /* 0x0000040000037802 */ /* 0x000fc80000000f00 */
[----:B--2---:R-:W-:Y:S02]  /*15c0*/  LEA R3, R2, R3, 0x18 ;  /* 0x0000000302037211 */ /* 0x004fe400078ec0ff */
[----:B------:R-:W-:-:S03]  /*15d0*/  SHF.L.U32 R2, R8, 0x1f, RZ ;  /* 0x0000001f08027819 */ /* 0x000fc600000006ff */
[----:B------:R-:W-:-:S04]  /*15e0*/  IMAD R3, R10, 0x8, R3 ;  /* 0x000000080a037824 */ /* 0x000fc800078e0203 */
[----:B------:R-:W2:Y:S02]  /*15f0*/  SYNCS.PHASECHK.TRANS64.TRYWAIT P0, [R3+URZ+0x110], R2 ;  /* 0x00011002030075a7 */ /* 0x000ea400080011ff */
[----:B--2---:R-:W-:Y:S05]  /*1600*/  @!P0 BRA `(.L_x_19) ;  /* 0x0000005c00ac8947 */ /* 0x004fea0003800000 */
.L_x_117:
[----:B------:R-:W-:Y:S01]  /*1610*/  VIADD R10, R10, 0x1 ;  /* 0x000000010a0a7836 */ /* 0x000fe20000000000 */
[----:B------:R2:W-:Y:S04]  /*1620*/  SYNCS.ARRIVE.TRANS64.A1T0 RZ, [R3+URZ+0x100], RZ ;  /* 0x000100ff03ff79a7 */ /* 0x0005e800081000ff */
[----:B------:R-:W-:-:S04]  /*1630*/  ISETP.NE.AND P0, PT, R10, 0x2, PT ;  /* 0x000000020a00780c */ /* 0x000fc80003f05270 */
[----:B------:R-:W-:Y:S02]  /*1640*/  SEL R10, R10, RZ, P0 ;  /* 0x000000ff0a0a7207 */ /* 0x000fe40000000000 */
[----:B--2---:R-:W-:-:S04]  /*1650*/  SEL R3, RZ, 0x1, P0 ;  /* 0x00000001ff037807 */ /* 0x004fc80000000000 */
[----:B------:R-:W-:-:S07]  /*1660*/  LOP3.LUT R8, R8, R3, RZ, 0x3c, !PT ;  /* 0x0000000308087212 */ /* 0x000fce00078e3cff */
.L_x_18:
[----:B------:R-:W-:Y:S01]  /*1670*/  UMOV UR4, 0x400 ;  /* 0x0000040000047882 */ /* 0x000fe20000000000 */
[----:B------:R-:W-:Y:S01]  /*1680*/  SHF.L.U32 R2, R15, 0x1f, RZ ;  /* 0x0000001f0f027819 */ /* 0x000fe200000006ff */
[----:B-1----:R-:W-:Y:S01]  /*1690*/  ULEA UR4, UR37, UR4, 0x18 ;  /* 0x0000000425047291 */ /* 0x002fe2000f8ec0ff */
[----:B------:R-:W-:Y:S01]  /*16a0*/  R2UR UR34, R21 ;  /* 0x00000000152272ca */ /* 0x000fe200000e0000 */
[----:B------:R-:W-:Y:S01]  /*16b0*/  UISETP.GE.U32.AND UP0, UPT, UR13, 0x7f, UPT ;  /* 0x0000007f0d00788c */ /* 0x000fe2000bf06070 */
[----:B------:R-:W-:Y:S01]  /*16c0*/  R2UR UR19, R20 ;  /* 0x00000000141372ca */ /* 0x000fe200000e0000 */
[----:B------:R-:W-:Y:S01]  /*16d0*/  ULEA UR8, UR6, UR4, 0x3 ;  /* 0x0000000406087291 */ /* 0x000fe2000f8e18ff */
[----:B------:R-:W-:-:S08]  /*16e0*/  UMOV UR21, URZ ;  /* 0x000000ff00157c82 */ /* 0x000fd00008000000 */
[----:B------:R1:W2:Y:S01]  /*16f0*/  SYNCS.PHASECHK.TRANS64.TRYWAIT P0, [UR8+0x30], R2 ;  /* 0x00003002ff0075a7 */ /* 0x0002a20008001108 */
[----:B------:R-:W-:Y:S02]  /*1700*/  USHF.L.U32 UR34, UR34, 0x6, URZ ;  /* 0x0000000622227899 */ /* 0x000fe400080006ff */
[----:B------:R-:W-:Y:S01]  /*1710*/  USHF.L.U32 UR19, UR19, 0x6, URZ ;  /* 0x0000000613137899 */ /* 0x000fe200080006ff */
[----:B------:R-:W-:Y:S11]  /*1720*/  BRA.U !UP0, `(.L_x_20) ;  /* 0x0000000108d47547 */ /* 0x000ff6000b800000 */
[----:B------:R-:W-:Y:S01]  /*1730*/  UIADD3 UR26, UPT, UPT, UR34, 0x20, URZ ;  /* 0x00000020221a7890 */ /* 0x000fe2000fffe0ff */
[----:B------:R-:W-:Y:S01]  /*1740*/  UMOV UR29, URZ ;  /* 0x000000ff001d7c82 */ /* 0x000fe20008000000 */
[----:B------:R-:W-:-:S10]  /*1750*/  UMOV UR42, UR6 ;  /* 0x00000006002a7c82 */ /* 0x000fd40008000000 */
.L_x_25:
[----:B-1----:R-:W-:Y:S01]  /*1760*/  ULEA UR33, UR42, UR4, 0x3 ;  /* 0x000000042a217291 */ /* 0x002fe2000f8e18ff */
[----:B--2---:R-:W-:Y:S01]  /*1770*/  @!P5 MOV R3, 0x8000 ;  /* 0x000080000003d802 */ /* 0x004fe20000000f00 */
[----:B--2---:R-:W-:Y:S10]  /*1780*/  @P0 BRA `(.L_x_21) ;  /* 0x00000000000c0947 */ /* 0x004ff40003800000 */
[----:B------:R-:W-:-:S04]  /*1790*/  SHF.L.U32 R5, R15, 0x1f, RZ ;  /* 0x0000001f0f057819 */ /* 0x000fc800000006ff */
[----:B------:R-:W2:Y:S02]  /*17a0*/  SYNCS.PHASECHK.TRANS64.TRYWAIT P0, [UR33+0x30], R5 ;  /* 0x00003005ff0075a7 */ /* 0x000ea40008001121 */
[----:B--2---:R-:W-:Y:S05]  /*17b0*/  @!P0 BRA `(.L_x_22) ;  /* 0x0000005c00548947 */ /* 0x004fea0003800000 */
.L_x_21:
[----:B------:R2:W-:Y:S01]  /*17c0*/  @!P5 SYNCS.ARRIVE.TRANS64 RZ, [UR33], R3 ;  /* 0x00000003ffffd9a7 */ /* 0x0005e20008000021 */
[----:B------:R-:W-:Y:S04]  /*17d0*/  BSSY.RECONVERGENT B0, `(.L_x_23) ;  /* 0x0000003000007945 */ /* 0x000fe80003800200 */
[----:B------:R-:W-:Y:S05]  /*17e0*/  @P4 BRA `(.L_x_24) ;  /* 0x0000000000044947 */ /* 0x000fea0003800000 */
[----:B------:R-:W-:Y:S05]  /*17f0*/  BPT.TRAP 0x1 ;  /* 0x000000040000795c */ /* 0x000fea0000300000 */
.L_x_24:
[----:B------:R-:W-:Y:S05]  /*1800*/  BSYNC.RECONVERGENT B0 ;  /* 0x0000000000007941 */ /* 0x000fea0003800200 */
.L_x_23:
[----:B------:R-:W-:Y:S02]  /*1810*/  UIADD3 UR6, UPT, UPT, UR42, 0x1, URZ ;  /* 0x000000012a067890 */ /* 0x000fe4000fffe0ff */
[----:B------:R-:W-:Y:S02]  /*1820*/  UIADD3 UR40, UP1, UPT, UR22, 0x80, URZ ;  /* 0x0000008016287890 */ /* 0x000fe4000ff3e0ff */
[----:B------:R-:W-:Y:S02]  /*1830*/  UISETP.NE.AND UP0, UPT, UR6, 0x6, UPT ;  /* 0x000000060600788c */ /* 0x000fe4000bf05270 */
[----:B------:R-:W-:Y:S02]  /*1840*/  USHF.L.U32 UR35, UR29, 0x6, URZ ;  /* 0x000000061d237899 */ /* 0x000fe400080006ff */
[----:B------:R-:W-:Y:S02]  /*1850*/  USEL UR9, URZ, 0x1, UP0 ;  /* 0x00000001ff097887 */ /* 0x000fe40008000000 */
[----:B------:R-:W-:-:S02]  /*1860*/  USEL UR6, UR6, URZ, UP0 ;  /* 0x000000ff06067287 */ /* 0x000fc40008000000 */
[----:B------:R-:W-:Y:S02]  /*1870*/  UIADD3 UR38, UP0, UPT, UR22, 0x180, URZ ;  /* 0x0000018016267890 */ /* 0x000fe4000ff1e0ff */
[----:B------:R-:W-:Y:S01]  /*1880*/  ULEA UR8, UR6, UR4, 0x3 ;  /* 0x0000000406087291 */ /* 0x000fe2000f8e18ff */
[----:B------:R-:W-:Y:S01]  /*1890*/  LOP3.LUT R15, R15, UR9, RZ, 0x3c, !PT ;  /* 0x000000090f0f7c12 */ /* 0x000fe2000f8e3cff */
[----:B------:R-:W-:Y:S02]  /*18a0*/  UIADD3.X UR41, UPT, UPT, URZ, UR23, URZ, UP1, !UPT ;  /* 0x00000017ff297290 */ /* 0x000fe40008ffe4ff */
[----:B------:R-:W-:Y:S01]  /*18b0*/  UIADD3.X UR39, UPT, UPT, URZ, UR23, URZ, UP0, !UPT ;  /* 0x00000017ff277290 */ /* 0x000fe200087fe4ff */
[----:B-1----:R-:W-:Y:S01]  /*18c0*/  SHF.L.U32 R2, R15, 0x1f, RZ ;  /* 0x0000001f0f027819 */ /* 0x002fe200000006ff */
[----:B------:R-:W-:Y:S01]  /*18d0*/  UIADD3 UR10, UPT, UPT, UR35, 0x20, URZ ;  /* 0x00000020230a7890 */ /* 0x000fe2000fffe0ff */
[----:B------:R-:W-:Y:S02]  /*18e0*/  UMOV UR30, 0x0 ;  /* 0x00000000001e7882 */ /* 0x000fe40000000000 */
[----:B------:R1:W1:Y:S01]  /*18f0*/  SYNCS.PHASECHK.TRANS64.TRYWAIT P0, [UR8+0x30], R2 ;  /* 0x00003002ff0075a7 */ /* 0x0002620008001108 */
[----:B------:R-:W-:Y:S01]  /*1900*/  ULEA UR8, UR42, UR4, 0xe ;  /* 0x000000042a087291 */ /* 0x000fe2000f8e70ff */
[----:B------:R-:W-:Y:S01]  /*1910*/  UMOV UR31, 0x10000000 ;  /* 0x10000000001f7882 */ /* 0x000fe20000000000 */
[----:B------:R-:W-:-:S02]  /*1920*/  UMOV UR25, UR33 ;  /* 0x0000002100197c82 */ /* 0x000fc40008000000 */
[----:B------:R-:W-:Y:S02]  /*1930*/  UIADD3 UR32, UPT, UPT, UR8, 0x6800, URZ ;  /* 0x0000680008207890 */ /* 0x000fe4000fffe0ff */
[----:B------:R-:W-:Y:S02]  /*1940*/  UIADD3 UR24, UPT, UPT, UR8, 0x8800, URZ ;  /* 0x0000880008187890 */ /* 0x000fe4000fffe0ff */
[----:B------:R-:W-:Y:S02]  /*1950*/  UIADD3 UR16, UPT, UPT, UR8, 0x1e800, URZ ;  /* 0x0001e80008107890 */ /* 0x000fe4000fffe0ff */
[----:B------:R-:W-:Y:S01]  /*1960*/  UIADD3 UR8, UPT, UPT, UR8, 0x20800, URZ ;  /* 0x0002080008087890 */ /* 0x000fe2000fffe0ff */
[----:B------:R-:W-:Y:S01]  /*1970*/  UMOV UR28, UR36 ;  /* 0x00000024001c7c82 */ /* 0x000fe20008000000 */
[----:B------:R-:W-:Y:S01]  /*1980*/  UMOV UR27, UR35 ;  /* 0x00000023001b7c82 */ /* 0x000fe20008000000 */
[----:B------:R-:W-:Y:S01]  /*1990*/  UMOV UR17, UR33 ;  /* 0x0000002100117c82 */ /* 0x000fe20008000000 */
[----:B------:R-:W-:Y:S01]  /*19a0*/  UMOV UR20, UR36 ;  /* 0x0000002400147c82 */ /* 0x000fe20008000000 */
[----:B------:R-:W-:Y:S01]  /*19b0*/  UMOV UR18, UR35 ;  /* 0x0000002300127c82 */ /* 0x000fe20008000000 */
[----:B------:R1:W-:Y:S01]  /*19c0*/  UTMALDG.3D [UR32], [UR40], desc[UR30] ;  /* 0x00001e20280075b4 */ /* 0x0003e20008011000 */
[----:B------:R-:W-:Y:S01]  /*19d0*/  UMOV UR11, UR19 ;  /* 0x00000013000b7c82 */ /* 0x000fe20008000000 */
[----:B------:R-:W-:Y:S01]  /*19e0*/  UMOV UR12, UR36 ;  /* 0x00000024000c7c82 */ /* 0x000fe20008000000 */
[----:B------:R-:W-:Y:S01]  /*19f0*/  UMOV UR9, UR33 ;  /* 0x0000002100097c82 */ /* 0x000fe20008000000 */
[----:B------:R-:W-:Y:S01]  /*1a00*/  UIADD3 UR29, UPT, UPT, UR29, 0x1, URZ ;  /* 0x000000011d1d7890 */ /* 0x000fe2000fffe0ff */
[----:B------:R-:W-:Y:S01]  /*1a10*/  UMOV UR21, UR5 ;  /* 0x0000000500157c82 */ /* 0x000fe20008000000 */
[----:B------:R-:W-:Y:S01]  /*1a20*/  UMOV UR42, UR6 ;  /* 0x00000006002a7c82 */ /* 0x000fe20008000000 */
[----:B------:R1:W-:Y:S01]  /*1a30*/  UTMALDG.3D [UR24], [UR40], desc[UR30] ;  /* 0x00001e18280075b4 */ /* 0x0003e20008011000 */
[----:B------:R-:W-:Y:S01]  /*1a40*/  UISETP.NE.AND UP0, UPT, UR29, UR5, UPT ;  /* 0x000000051d00728c */ /* 0x000fe2000bf05270 */
[----:B------:R1:W-:Y:S01]  /*1a50*/  UTMALDG.3D [UR16], [UR38], desc[UR30] ;  /* 0x00001e10260075b4 */ /* 0x0003e20008011000 */
[----:B------:R1:W-:Y:S07]  /*1a60*/  UTMALDG.3D [UR8], [UR38], desc[UR30] ;  /* 0x00001e08260075b4 */ /* 0x0003ee0008011000 */
[----:B------:R-:W-:Y:S05]  /*1a70*/  BRA.U UP0, `(.L_x_25) ;  /* 0xfffffffd00387547 */ /* 0x000fea000b83ffff */
.L_x_20:
[----:B-1----:R-:W-:Y:S01]  /*1a80*/  ULEA UR8, UR6, UR4, 0x3 ;  /* 0x0000000406087291 */ /* 0x002fe2000f8e18ff */
[----:B------:R-:W-:Y:S01]  /*1a90*/  SHF.L.U32 R2, R15, 0x1f, RZ ;  /* 0x0000001f0f027819 */ /* 0x000fe200000006ff */
[----:B------:R-:W-:Y:S01]  /*1aa0*/  @!P1 SYNCS.ARRIVE.TRANS64.A1T0 RZ, [UR4+0x98], RZ ;  /* 0x000098ffffff99a7 */ /* 0x000fe20008100004 */
[----:B------:R-:W-:-:S06]  /*1ab0*/  UISETP.GT.AND UP0, UPT, UR15, UR14, UPT ;  /* 0x0000000e0f00728c */ /* 0x000fcc000bf04270 */
[----:B--2---:R1:W2:Y:S03]  /*1ac0*/  SYNCS.PHASECHK.TRANS64.TRYWAIT P0, [UR8+0x30], R2 ;  /* 0x00003002ff0075a7 */ /* 0x0042a60008001108 */
[----:B------:R-:W-:Y:S05]  /*1ad0*/  BRA.U !UP0, `(.L_x_26) ;  /* 0x0000000108d07547 */ /* 0x000fea000b800000 */
[----:B------:R-:W-:Y:S02]  /*1ae0*/  UIADD3 UR29, UPT, UPT, UR7, UR21, URZ ;  /* 0x00000015071d7290 */ /* 0x000fe4000fffe0ff */
[----:B------:R-:W-:Y:S01]  /*1af0*/  UIADD3 UR26, UPT, UPT, UR34, 0x20, URZ ;  /* 0x00000020221a7890 */ /* 0x000fe2000fffe0ff */
[----:B------:R-:W-:-:S11]  /*1b00*/  UMOV UR42, UR6 ;  /* 0x00000006002a7c82 */ /* 0x000fd60008000000 */
.L_x_31:
[----:B-1----:R-:W-:Y:S01]  /*1b10*/  ULEA UR33, UR42, UR4, 0x3 ;  /* 0x000000042a217291 */ /* 0x002fe2000f8e18ff */
[----:B--2---:R-:W-:Y:S01]  /*1b20*/  @!P5 MOV R3, 0x8000 ;  /* 0x000080000003d802 */ /* 0x004fe20000000f00 */
[----:B--2---:R-:W-:Y:S10]  /*1b30*/  @P0 BRA `(.L_x_27) ;  /* 0x00000000000c0947 */ /* 0x004ff40003800000 */
[----:B------:R-:W-:-:S04]  /*1b40*/  SHF.L.U32 R5, R15, 0x1f, RZ ;  /* 0x0000001f0f057819 */ /* 0x000fc800000006ff */
[----:B------:R-:W2:Y:S02]  /*1b50*/  SYNCS.PHASECHK.TRANS64.TRYWAIT P0, [UR33+0x30], R5 ;  /* 0x00003005ff0075a7 */ /* 0x000ea40008001121 */
[----:B--2---:R-:W-:Y:S05]  /*1b60*/  @!P0 BRA `(.L_x_28) ;  /* 0x0000005800808947 */ /* 0x004fea0003800000 */
.L_x_27:
[----:B------:R2:W-:Y:S01]  /*1b70*/  @!P5 SYNCS.ARRIVE.TRANS64 RZ, [UR33], R3 ;  /* 0x00000003ffffd9a7 */ /* 0x0005e20008000021 */
[----:B------:R-:W-:Y:S04]  /*1b80*/  BSSY.RECONVERGENT B0, `(.L_x_29) ;  /* 0x0000003000007945 */ /* 0x000fe80003800200 */
[----:B------:R-:W-:Y:S05]  /*1b90*/  @P4 BRA `(.L_x_30) ;  /* 0x0000000000044947 */ /* 0x000fea0003800000 */
[----:B------:R-:W-:Y:S05]  /*1ba0*/  BPT.TRAP 0x1 ;  /* 0x000000040000795c */ /* 0x000fea0000300000 */
.L_x_30:
[----:B------:R-:W-:Y:S05]  /*1bb0*/  BSYNC.RECONVERGENT B0 ;  /* 0x0000000000007941 */ /* 0x000fea0003800200 */
.L_x_29:
        /* <DEDUP_REMOVED lines=30> */
[----:B------:R-:W-:Y:S01]  /*1da0*/  UMOV UR9, UR33 ;  /* 0x0000002100097c82 */ /* 0x000fe20008000000 */
[----:B------:R-:W-:Y:S01]  /*1db0*/  UIADD3 UR21, UPT, UPT, UR21, 0x1, URZ ;  /* 0x0000000115157890 */ /* 0x000fe2000fffe0ff */
[----:B------:R-:W-:Y:S01]  /*1dc0*/  UMOV UR42, UR6 ;  /* 0x00000006002a7c82 */ /* 0x000fe20008000000 */
[----:B------:R1:W-:Y:S02]  /*1dd0*/  UTMALDG.3D [UR24], [UR40], desc[UR30] ;  /* 0x00001e18280075b4 */ /* 0x0003e40008011000 */
[----:B------:R-:W-:Y:S01]  /*1de0*/  UISETP.NE.AND UP0, UPT, UR21, UR29, UPT ;  /* 0x0000001d1500728c */ /* 0x000fe2000bf05270 */
[----:B------:R1:W-:Y:S01]  /*1df0*/  UTMALDG.3D [UR16], [UR38], desc[UR30] ;  /* 0x00001e10260075b4 */ /* 0x0003e20008011000 */
[----:B------:R1:W-:Y:S07]  /*1e00*/  UTMALDG.3D [UR8], [UR38], desc[UR30] ;  /* 0x00001e08260075b4 */ /* 0x0003ee0008011000 */
[----:B------:R-:W-:Y:S05]  /*1e10*/  BRA.U UP0, `(.L_x_31) ;  /* 0xfffffffd003c7547 */ /* 0x000fea000b83ffff */
.L_x_26:
[----:B-1----:R-:W-:Y:S01]  /*1e20*/  LEA R2, R14, UR4, 0x3 ;  /* 0x000000040e027c11 */ /* 0x002fe2000f8e18ff */
[----:B------:R-:W-:Y:S01]  /*1e30*/  NOP ;  /* 0x0000000000007918 */ /* 0x000fe20000000000 */
[----:B--2---:R-:W-:Y:S02]  /*1e40*/  SHF.L.U32 R3, R12, 0x1f, RZ ;  /* 0x0000001f0c037819 */ /* 0x004fe400000006ff */
[----:B------:R-:W-:Y:S02]  /*1e50*/  LEA R4, R14, UR4, 0x4 ;  /* 0x000000040e047c11 */ /* 0x000fe4000f8e20ff */
[----:B------:R-:W1:Y:S02]  /*1e60*/  SYNCS.PHASECHK.TRANS64.TRYWAIT P0, [R2+URZ+0xa0], R3 ;  /* 0x0000a003020075a7 */ /* 0x000e6400080011ff */
[----:B-1----:R-:W-:Y:S05]  /*1e70*/  @!P0 BRA `(.L_x_32) ;  /* 0x0000005400d48947 */ /* 0x002fea0003800000 */
.L_x_120:
[----:B------:R-:W2:Y:S01]  /*1e80*/  LDS.128 R4, [R4+0x130] ;  /* 0x0001300004047984 */ /* 0x000ea20000000c00 */
[----:B---3--:R-:W-:Y:S01]  /*1e90*/  ISETP.GE.AND P0, PT, R26, 0x1, PT ;  /* 0x000000011a00780c */ /* 0x008fe20003f06270 */
[----:B-1----:R-:W-:Y:S01]  /*1ea0*/  VIADD R2, R2, 0xb0 ;  /* 0x000000b002027836 */ /* 0x002fe20000000000 */
[----:B------:R-:W-:Y:S01]  /*1eb0*/  @!PT LDS RZ, [RZ] ;  /* 0x00000000fffff984 */ /* 0x000fe20000000800 */
[----:B------:R-:W-:Y:S01]  /*1ec0*/  @!PT LDS RZ, [RZ] ;  /* 0x00000000fffff984 */ /* 0x000fe20000000800 */
[----:B------:R-:W-:Y:S01]  /*1ed0*/  @!PT LDS RZ, [RZ] ;  /* 0x00000000fffff984 */ /* 0x000fe20000000800 */
[----:B------:R-:W-:Y:S01]  /*1ee0*/  @!PT LDS RZ, [RZ] ;  /* 0x00000000fffff984 */ /* 0x000fe20000000800 */
[----:B------:R1:W-:Y:S06]  /*1ef0*/  MEMBAR.ALL.CTA ;  /* 0x0000000000007992 */ /* 0x0003ec0000008000 */
[----:B-1----:R-:W1:Y:S01]  /*1f00*/  FENCE.VIEW.ASYNC.S ;  /* 0x00000000000073c6 */ /* 0x002e620000000000 */
[----:B------:R-:W-:-:S04]  /*1f10*/  PRMT R2, RZ, 0x654, R2 ;  /* 0x00000654ff027816 */ /* 0x000fc80000000002 */
[----:B-1----:R1:W-:Y:S01]  /*1f20*/  SYNCS.ARRIVE.TRANS64.RED.A1T0 RZ, [R2+URZ], RZ ;  /* 0x000000ff02ff79a7 */ /* 0x0023e200081004ff */
[----:B--2---:R-:W-:-:S13]  /*1f30*/  LOP3.LUT P2, RZ, R6, 0x1, RZ, 0xc0, !PT ;  /* 0x0000000106ff7812 */ /* 0x004fda000784c0ff */
[----:B------:R-:W-:Y:S01]  /*1f40*/  @P2 SHF.R.U32.HI R3, RZ, 0x10, R5 ;  /* 0x00000010ff032819 */ /* 0x000fe20000011605 */
[----:B------:R-:W-:Y:S01]  /*1f50*/  VOTEU.ANY UP0, P2 ;  /* 0x0000000000ff7886 */ /* 0x000fe20001000100 */
[----:B------:R-:W-:Y:S02]  /*1f60*/  @P2 MOV R13, R4 ;  /* 0x00000004000d2202 */ /* 0x000fe40000000f00 */
[----:B------:R-:W-:Y:S02]  /*1f70*/  @P2 R2UR.BROADCAST UR8, R3 ;  /* 0x00000000030822ca */ /* 0x000fe400008e0000 */
[----:B------:R-:W-:-:S11]  /*1f80*/  @P2 LOP3.LUT R11, R5, 0xffff, RZ, 0xc0, !PT ;  /* 0x0000ffff050b2812 */ /* 0x000fd600078ec0ff */
[----:B------:R-:W-:Y:S01]  /*1f90*/  @UP0 UMOV UR36, UR8 ;  /* 0x0000000800240c82 */ /* 0x000fe20008000000 */
[----:B-1----:R-:W-:Y:S05]  /*1fa0*/  @!P0 BRA `(.L_x_33) ;  /* 0x0000000000b88947 */ /* 0x002fea0003800000 */
[----:B------:R-:W4:Y:S01]  /*1fb0*/  LDC.64 R4, c[0x0][0xb18] ;  /* 0x0002c600ff047b82 */ /* 0x000f220000000a00 */
[----:B------:R-:W-:-:S07]  /*1fc0*/  ISETP.NE.AND P3, PT, R26, 0x1, PT ;  /* 0x000000011a00780c */ /* 0x000fce0003f65270 */
[----:B------:R-:W1:Y:S08]  /*1fd0*/  LDC.64 R6, c[0x0][0xb10] ;  /* 0x0002c400ff067b82 */ /* 0x000e700000000a00 */
[----:B------:R-:W2:Y:S08]  /*1fe0*/  LDC R16, c[0x0][0xb20] ;  /* 0x0002c800ff107b82 */ /* 0x000eb00000000800 */
[----:B------:R-:W3:Y:S01]  /*1ff0*/  LDC R18, c[0x0][0xb0c] ;  /* 0x0002c300ff127b82 */ /* 0x000ee20000000800 */
[----:B----4-:R-:W-:Y:S01]  /*2000*/  IMAD.HI.U32 R17, R0, R5, RZ ;  /* 0x0000000500117227 */ /* 0x010fe200078e00ff */
[----:B------:R-:W-:-:S03]  /*2010*/  ISETP.NE.AND P0, PT, R4, 0x1, PT ;  /* 0x000000010400780c */ /* 0x000fc60003f05270 */
[----:B------:R-:W-:-:S03]  /*2020*/  IMAD.HI.U32 R5, R11, R5, RZ ;  /* 0x000000050b057227 */ /* 0x000fc600078e00ff */
[----:B------:R-:W4:Y:S01]  /*2030*/  LDC.64 R2, c[0x0][0xb28] ;  /* 0x0002ca00ff027b82 */ /* 0x000f220000000a00 */
[----:B-1----:R-:W-:-:S04]  /*2040*/  IMAD.HI.U32 R20, R9, R6, RZ ;  /* 0x0000000609147227 */ /* 0x002fc800078e00ff */
[----:B------:R-:W-:Y:S01]  /*2050*/  IMAD.HI.U32 R22, R13, R6, RZ ;  /* 0x000000060d167227 */ /* 0x000fe200078e00ff */
[----:B------:R-:W-:Y:S02]  /*2060*/  SHF.R.U32.HI R20, RZ, R7, R20 ;  /* 0x00000007ff147219 */ /* 0x000fe40000011614 */
[-C--:B--2---:R-:W-:Y:S02]  /*2070*/  SHF.R.U32.HI R17, RZ, R16.reuse, R17 ;  /* 0x00000010ff117219 */ /* 0x084fe40000011611 */
[----:B------:R-:W-:Y:S02]  /*2080*/  SHF.R.U32.HI R16, RZ, R16, R5 ;  /* 0x00000010ff107219 */ /* 0x000fe40000011605 */
[----:B------:R-:W-:Y:S02]  /*2090*/  SEL R17, R0, R17, !P0 ;  /* 0x0000001100117207 */ /* 0x000fe40004000000 */
[----:B------:R-:W-:Y:S02]  /*20a0*/  SHF.R.U32.HI R22, RZ, R7, R22 ;  /* 0x00000007ff167219 */ /* 0x000fe40000011616 */
[----:B---3--:R-:W-:-:S02]  /*20b0*/  ISETP.NE.AND P1, PT, R18, 0x1, PT ;  /* 0x000000011200780c */ /* 0x008fc40003f25270 */
[----:B------:R-:W-:Y:S02]  /*20c0*/  SEL R5, R11, R16, !P0 ;  /* 0x000000100b057207 */ /* 0x000fe40004000000 */
[----:B------:R-:W-:Y:S02]  /*20d0*/  SEL R19, R9, R20, !P1 ;  /* 0x0000001409137207 */ /* 0x000fe40004800000 */
[----:B------:R-:W-:Y:S01]  /*20e0*/  SEL R7, R13, R22, !P1 ;  /* 0x000000160d077207 */ /* 0x000fe20004800000 */
[----:B----4-:R-:W-:-:S04]  /*20f0*/  IMAD.HI.U32 R20, R17, R2, RZ ;  /* 0x0000000211147227 */ /* 0x010fc800078e00ff */
[----:B------:R-:W-:Y:S01]  /*2100*/  IMAD.HI.U32 R6, R19, R2, RZ ;  /* 0x0000000213067227 */ /* 0x000fe200078e00ff */
[----:B------:R-:W-:-:S04]  /*2110*/  @P3 SHF.R.U32.HI R17, RZ, R3, R20 ;  /* 0x00000003ff113219 */ /* 0x000fc80000011614 */
        /* <DEDUP_REMOVED lines=8> */
[----:B------:R-:W-:-:S04]  /*21a0*/  @!P0 IMAD.HI.U32 R16, R7, R2, RZ ;  /* 0x0000000207108227 */ /* 0x000fc800078e00ff */
[----:B------:R-:W-:Y:S01]  /*21b0*/  IMAD.MOV R2, RZ, RZ, -R6 ;  /* 0x000000ffff027224 */ /* 0x000fe200078e0a06 */
[----:B------:R-:W-:-:S03]  /*21c0*/  @!P0 SHF.R.U32.HI R16, RZ, R3, R16 ;  /* 0x00000003ff108219 */ /* 0x000fc60000011610 */
[----:B------:R-:W-:Y:S01]  /*21d0*/  IMAD R2, R26, R2, R5 ;  /* 0x000000021a027224 */ /* 0x000fe200078e0205 */
[----:B------:R-:W-:Y:S02]  /*21e0*/  @!P0 SEL R3, R7, R16, !P3 ;  /* 0x0000001007038207 */ /* 0x000fe40005800000 */
[----:B------:R-:W-:-:S03]  /*21f0*/  IADD3 R16, PT, PT, -R5, RZ, RZ ;  /* 0x000000ff05107210 */ /* 0x000fc60007ffe1ff */
[--C-:B------:R-:W-:Y:S02]  /*2200*/  @!P0 IMAD.IADD R6, R6, 0x1, -R3.reuse ;  /* 0x0000000106068824 */ /* 0x100fe400078e0a03 */
[----:B------:R-:W-:Y:S01]  /*2210*/  @!P0 IMAD R3, R2, R19, R3 ;  /* 0x0000001302038224 */ /* 0x000fe200078e0203 */
[----:B------:R-:W-:Y:S01]  /*2220*/  IADD3 R2, PT, PT, -R7, RZ, RZ ;  /* 0x000000ff07027210 */ /* 0x000fe20007ffe1ff */
[----:B------:R-:W-:Y:S02]  /*2230*/  @!P0 IMAD R5, R26, R6, R7 ;  /* 0x000000061a058224 */ /* 0x000fe400078e0207 */
[----:B------:R-:W-:Y:S02]  /*2240*/  IMAD R11, R4, R16, R11 ;  /* 0x00000010040b7224 */ /* 0x000fe400078e020b */
[----:B------:R-:W-:Y:S02]  /*2250*/  @!P0 IMAD.MOV.U32 R7, RZ, RZ, R3 ;  /* 0x000000ffff078224 */ /* 0x000fe400078e0003 */
[----:B------:R-:W-:-:S02]  /*2260*/  IMAD R2, R18, R2, R13 ;  /* 0x0000000212027224 */ /* 0x000fc400078e020d */
[----:B------:R-:W-:Y:S02]  /*2270*/  IMAD R11, R5, R4, R11 ;  /* 0x00000004050b7224 */ /* 0x000fe400078e020b */
[----:B------:R-:W-:Y:S02]  /*2280*/  IMAD R13, R7, R18, R2 ;  /* 0x00000012070d7224 */ /* 0x000fe400078e0202 */
.L_x_33:
[----:B------:R-:W1:Y:S02]  /*2290*/  LDCU UR8, c[0x0][0xb30] ;  /* 0x00016600ff0877ac */ /* 0x000e640008000800 */
[----:B-1----:R-:W-:-:S09]  /*22a0*/  UISETP.NE.AND UP0, UPT, UR8, 0x1, UPT ;  /* 0x000000010800788c */ /* 0x002fd2000bf05270 */
[----:B------:R-:W-:Y:S05]  /*22b0*/  BRA.U UP0, `(.L_x_34) ;  /* 0x0000000100407547 */ /* 0x000fea000b800000 */
[----:B------:R-:W1:Y:S08]  /*22c0*/  LDC.64 R4, c[0x0][0xb10] ;  /* 0x0002c400ff047b82 */ /* 0x000e700000000a00 */
[----:B------:R-:W2:Y:S08]  /*22d0*/  LDC.64 R2, c[0x0][0xb18] ;  /* 0x0002c600ff027b82 */ /* 0x000eb00000000a00 */
[----:B------:R-:W3:Y:S08]  /*22e0*/  LDC R6, c[0x0][0xb20] ;  /* 0x0002c800ff067b82 */ /* 0x000ef00000000800 */
[----:B------:R-:W4:Y:S01]  /*22f0*/  LDC R16, c[0x0][0xb0c] ;  /* 0x0002c300ff107b82 */ /* 0x000f220000000800 */
[----:B-1----:R-:W-:-:S05]  /*2300*/  IMAD.HI.U32 R4, R13, R4, RZ ;  /* 0x000000040d047227 */ /* 0x002fca00078e00ff */
[----:B------:R-:W-:Y:S01]  /*2310*/  SHF.R.U32.HI R4, RZ, R5, R4 ;  /* 0x00000005ff047219 */ /* 0x000fe20000011604 */
[----:B--2---:R-:W-:Y:S01]  /*2320*/  IMAD.HI.U32 R3, R11, R3, RZ ;  /* 0x000000030b037227 */ /* 0x004fe200078e00ff */
[----:B------:R-:W-:-:S04]  /*2330*/  ISETP.NE.AND P0, PT, R2, 0x1, PT ;  /* 0x000000010200780c */ /* 0x000fc80003f05270 */
[----:B---3--:R-:W-:-:S04]  /*2340*/  SHF.R.U32.HI R6, RZ, R6, R3 ;  /* 0x00000006ff067219 */ /* 0x008fc80000011603 */
[----:B------:R-:W-:Y:S02]  /*2350*/  SEL R3, R11, R6, !P0 ;  /* 0x000000060b037207 */ /* 0x000fe40004000000 */
[----:B----4-:R-:W-:-:S04]  /*2360*/  ISETP.NE.AND P1, PT, R16, 0x1, PT ;  /* 0x000000011000780c */ /* 0x010fc80003f25270 */
[----:B------:R-:W-:-:S05]  /*2370*/  SEL R4, R13, R4, !P1 ;  /* 0x000000040d047207 */ /* 0x000fca0004800000 */
[----:B------:R-:W-:Y:S02]  /*2380*/  IMAD.IADD R5, R3, 0x1, -R4 ;  /* 0x0000000103057824 */ /* 0x000fe400078e0a04 */
[----:B------:R-:W-:Y:S02]  /*2390*/  IMAD.IADD R3, R4, 0x1, -R3 ;  /* 0x0000000104037824 */ /* 0x000fe400078e0a03 */
[----:B------:R-:W-:Y:S02]  /*23a0*/  IMAD R13, R5, R16, R13 ;  /* 0x00000010050d7224 */ /* 0x000fe400078e020d */
[----:B------:R-:W-:-:S07]  /*23b0*/  IMAD R11, R3, R2, R11 ;  /* 0x00000002030b7224 */ /* 0x000fce00078e020b */
.L_x_34:
[----:B------:R-:W-:Y:S01]  /*23c0*/  VIADD R14, R14, 0x1 ;  /* 0x000000010e0e7836 */ /* 0x000fe20000000000 */
[----:B------:R-:W-:Y:S01]  /*23d0*/  PLOP3.LUT P1, PT, PT, PT, PT, 0x80, 0x8 ;  /* 0x000000000008781c */ /* 0x000fe20003f2f070 */
[----:B------:R-:W-:Y:S02]  /*23e0*/  IMAD.IADD R21, R13, 0x1, R68 ;  /* 0x000000010d157824 */ /* 0x000fe400078e0244 */
[----:B------:R-:W-:Y:S01]  /*23f0*/  IMAD.IADD R20, R11, 0x1, R66 ;  /* 0x000000010b147824 */ /* 0x000fe200078e0242 */
[----:B------:R-:W-:-:S04]  /*2400*/  ISETP.NE.AND P0, PT, R14, 0x2, PT ;  /* 0x000000020e00780c */ /* 0x000fc80003f05270 */
[----:B------:R-:W-:Y:S02]  /*2410*/  SEL R3, RZ, 0x1, P0 ;  /* 0x00000001ff037807 */ /* 0x000fe40000000000 */
[----:B------:R-:W-:Y:S02]  /*2420*/  SEL R14, R14, RZ, P0 ;  /* 0x000000ff0e0e7207 */ /* 0x000fe40000000000 */
[----:B------:R-:W-:Y:S01]  /*2430*/  LOP3.LUT R12, R12, R3, RZ, 0x3c, !PT ;  /* 0x000000030c0c7212 */ /* 0x000fe200078e3cff */
[----:B------:R-:W-:Y:S06]  /*2440*/  @P2 BRA `(.L_x_35) ;  /* 0xfffffff000482947 */ /* 0x000fec000383ffff */
[----:B------:R-:W-:Y:S01]  /*2450*/  UIADD3 UR4, UPT, UPT, UR4, 0x30, URZ ;  /* 0x0000003004047890 */ /* 0x000fe2000fffe0ff */
[----:B------:R-:W-:-:S03]  /*2460*/  SHF.L.U32 R3, R15, 0x1f, RZ ;  /* 0x0000001f0f037819 */ /* 0x000fc600000006ff */
[----:B------:R-:W-:-:S09]  /*2470*/  ULEA UR5, UR6, UR4, 0x3 ;  /* 0x0000000406057291 */ /* 0x000fd2000f8e18ff */
[----:B------:R-:W1:Y:S02]  /*2480*/  SYNCS.PHASECHK.TRANS64.TRYWAIT P0, [UR5], R3 ;  /* 0x00000003ff0075a7 */ /* 0x000e640008001105 */
[----:B-1----:R-:W-:Y:S05]  /*2490*/  @!P0 BRA `(.L_x_36) ;  /* 0x0000005000608947 */ /* 0x002fea0003800000 */
.L_x_122:
[----:B------:R-:W-:-:S04]  /*24a0*/  UIADD3 UR6, UPT, UPT, UR6, 0x1, URZ ;  /* 0x0000000106067890 */ /* 0x000fc8000fffe0ff */
[----:B------:R-:W-:-:S04]  /*24b0*/  UISETP.NE.AND UP0, UPT, UR6, 0x6, UPT ;  /* 0x000000060600788c */ /* 0x000fc8000bf05270 */
[----:B------:R-:W-:Y:S02]  /*24c0*/  USEL UR7, URZ, 0x1, UP0 ;  /* 0x00000001ff077887 */ /* 0x000fe40008000000 */
[----:B------:R-:W-:-:S04]  /*24d0*/  USEL UR6, UR6, URZ, UP0 ;  /* 0x000000ff06067287 */ /* 0x000fc80008000000 */
[----:B------:R-:W-:Y:S01]  /*24e0*/  ULEA UR5, UR6, UR4, 0x3 ;  /* 0x0000000406057291 */ /* 0x000fe2000f8e18ff */
[----:B------:R-:W-:-:S04]  /*24f0*/  LOP3.LUT R2, R15, UR7, RZ, 0x3c, !PT ;  /* 0x000000070f027c12 */ /* 0x000fc8000f8e3cff */
[----:B-1----:R-:W-:-:S04]  /*2500*/  SHF.L.U32 R3, R2, 0x1f, RZ ;  /* 0x0000001f02037819 */ /* 0x002fc800000006ff */
[----:B------:R-:W1:Y:S02]  /*2510*/  SYNCS.PHASECHK.TRANS64.TRYWAIT P0, [UR5], R3 ;  /* 0x00000003ff0075a7 */ /* 0x000e640008001105 */
[----:B-1----:R-:W-:Y:S05]  /*2520*/  @!P0 BRA `(.L_x_37) ;  /* 0x0000005000548947 */ /* 0x002fea0003800000 */
.L_x_124:
        /* <DEDUP_REMOVED lines=9> */
.L_x_126:
        /* <DEDUP_REMOVED lines=9> */
.L_x_128:
        /* <DEDUP_REMOVED lines=9> */
.L_x_130:
[----:B------:R-:W-:-:S04]  /*26e0*/  UIADD3 UR6, UPT, UPT, UR6, 0x1, URZ ;  /* 0x0000000106067890 */ /* 0x000fc8000fffe0ff */
[----:B------:R-:W-:-:S04]  /*26f0*/  UISETP.NE.AND UP0, UPT, UR6, 0x6, UPT ;  /* 0x000000060600788c */ /* 0x000fc8000bf05270 */
[----:B------:R-:W-:Y:S02]  /*2700*/  USEL UR5, URZ, 0x1, UP0 ;  /* 0x00000001ff057887 */ /* 0x000fe40008000000 */
[----:B------:R-:W-:-:S04]  /*2710*/  USEL UR6, UR6, URZ, UP0 ;  /* 0x000000ff06067287 */ /* 0x000fc80008000000 */
[----:B------:R-:W-:Y:S01]  /*2720*/  ULEA UR6, UR6, UR4, 0x3 ;  /* 0x0000000406067291 */ /* 0x000fe2000f8e18ff */
[----:B-1----:R-:W-:-:S04]  /*2730*/  LOP3.LUT R3, R2, UR5, RZ, 0x3c, !PT ;  /* 0x0000000502037c12 */ /* 0x002fc8000f8e3cff */
[----:B------:R-:W-:Y:S01]  /*2740*/  SHF.L.U32 R3, R3, 0x1f, RZ ;  /* 0x0000001f03037819 */ /* 0x000fe200000006ff */
[----:B----4-:R-:W-:-:S07]  /*2750*/  IMAD.U32 R0, RZ, RZ, UR6 ;  /* 0x00000006ff007e24 */ /* 0x010fce000f8e00ff */
.L_x_41:
[----:B-1----:R1:W2:Y:S02]  /*2760*/  SYNCS.PHASECHK.TRANS64.TRYWAIT P0, [R0+URZ], R3 ;  /* 0x00000003000075a7 */ /* 0x0022a400080011ff */
[----:B--2---:R-:W-:Y:S05]  /*2770*/  @!P0 NANOSLEEP.SYNCS 0x989680 ;  /* 0x009896800000895d */ /* 0x004fea0003900000 */
[----:B------:R-:W2:Y:S02]  /*2780*/  @!P0 SYNCS.PHASECHK.TRANS64 P0, [R0+URZ], R3 ;  /* 0x00000003000085a7 */ /* 0x000ea400080010ff */
[----:B--2---:R-:W-:Y:S05]  /*2790*/  @P0 EXIT ;  /* 0x000000000000094d */ /* 0x004fea0003800000 */
[----:B------:R-:W-:Y:S05]  /*27a0*/  BRA `(.L_x_41) ;  /* 0xfffffffc00ec7947 */ /* 0x000fea000383ffff */
.L_x_17:
[----:B------:R-:W-:-:S04]  /*27b0*/  UISETP.NE.AND UP1, UPT, UR37, URZ, UPT ;  /* 0x000000ff2500728c */ /* 0x000fc8000bf25270 */
[----:B------:R-:W-:-:S09]  /*27c0*/  UISETP.NE.OR UP1, UPT, UR8, 0x1, UP1 ;  /* 0x000000010800788c */ /* 0x000fd20008f25670 */
[----:B------:R-:W-:Y:S05]  /*27d0*/  BRA.U UP1, `(.L_x_42) ;  /* 0x0000000501487547 */ /* 0x000fea000b800000 */
[----:B------:R-:W-:Y:S01]  /*27e0*/  ISETP.NE.AND P2, PT, R2, RZ, PT ;  /* 0x000000ff0200720c */ /* 0x000fe20003f45270 */
[----:B------:R-:W-:Y:S01]  /*27f0*/  IMAD.MOV.U32 R12, RZ, RZ, 0x1 ;  /* 0x00000001ff0c7424 */ /* 0x000fe200078e00ff */
[----:B------:R-:W-:Y:S02]  /*2800*/  CS2R R10, SRZ ;  /* 0x00000000000a7805 */ /* 0x000fe4000001ff00 */
[----:B------:R-:W-:Y:S01]  /*2810*/  CS2R R8, SRZ ;  /* 0x0000000000087805 */ /* 0x000fe2000001ff00 */
[----:B------:R-:W-:Y:S01]  /*2820*/  UMOV UR4, 0x400 ;  /* 0x0000040000047882 */ /* 0x000fe20000000000 */
[----:B------:R-:W-:Y:S01]  /*2830*/  UMOV UR6, URZ ;  /* 0x000000ff00067c82 */ /* 0x000fe20008000000 */
[----:B------:R-:W-:-:S12]  /*2840*/  ULEA UR37, UR37, UR4, 0x18 ;  /* 0x0000000425257291 */ /* 0x000fd8000f8ec0ff */
.L_x_46:
[----:B------:R-:W-:Y:S02]  /*2850*/  LEA R0, R8, UR37, 0x3 ;  /* 0x0000002508007c11 */ /* 0x000fe4000f8e18ff */
[----:B------:R-:W-:-:S03]  /*2860*/  SHF.L.U32 R5, R9, 0x1f, RZ ;  /* 0x0000001f09057819 */ /* 0x000fc600000006ff */
[----:B------:R-:W-:Y:S01]  /*2870*/  VIADD R4, R0, 0x110 ;  /* 0x0000011000047836 */ /* 0x000fe20000000000 */
[----:B------:R-:W1:Y:S02]  /*2880*/  SYNCS.PHASECHK.TRANS64.TRYWAIT P0, [R0+URZ+0x100], R5 ;  /* 0x00010005000075a7 */ /* 0x000e6400080011ff */
[----:B-1----:R-:W-:Y:S05]  /*2890*/  @!P0 BRA `(.L_x_43) ;  /* 0x0000004c00d88947 */ /* 0x002fea0003800000 */
.L_x_131:
[----:B------:R-:W-:Y:S01]  /*28a0*/  ULEA UR5, UR6, UR37, 0x3 ;  /* 0x0000002506057291 */ /* 0x000fe2000f8e18ff */
[----:B------:R-:W-:Y:S02]  /*28b0*/  PRMT R4, RZ, 0x654, R4 ;  /* 0x00000654ff047816 */ /* 0x000fe40000000004 */
[----:B-1----:R-:W-:Y:S01]  /*28c0*/  SHF.L.U32 R5, R12, 0x1f, RZ ;  /* 0x0000001f0c057819 */ /* 0x002fe200000006ff */
[----:B------:R-:W-:Y:S01]  /*28d0*/  UIADD3 UR4, UPT, UPT, UR5, 0xa0, URZ ;  /* 0x000000a005047890 */ /* 0x000fe2000fffe0ff */
[----:B------:R1:W-:Y:S05]  /*28e0*/  SYNCS.ARRIVE.TRANS64.RED.A1T0 RZ, [R4+URZ], RZ ;  /* 0x000000ff04ff79a7 */ /* 0x0003ea00081004ff */
[----:B------:R-:W-:Y:S01]  /*28f0*/  IMAD.U32 R7, RZ, RZ, UR4 ;  /* 0x00000004ff077e24 */ /* 0x000fe2000f8e00ff */
[----:B------:R-:W2:Y:S04]  /*2900*/  SYNCS.PHASECHK.TRANS64.TRYWAIT P0, [UR5+0xb0], R5 ;  /* 0x0000b005ff0075a7 */ /* 0x000ea80008001105 */
[----:B------:R-:W-:Y:S01]  /*2910*/  PRMT R6, R2, 0x654, R7 ;  /* 0x0000065402067816 */ /* 0x000fe20000000007 */
[----:B-1----:R-:W-:Y:S01]  /*2920*/  @!P2 IMAD.MOV.U32 R4, RZ, RZ, 0x10 ;  /* 0x00000010ff04a424 */ /* 0x002fe200078e00ff */
[----:B--2---:R-:W-:Y:S06]  /*2930*/  @!P0 BRA `(.L_x_44) ;  /* 0x0000004c00c48947 */ /* 0x004fec0003800000 */
.L_x_133:
[----:B------:R-:W-:Y:S01]  /*2940*/  ULEA UR4, UR6, UR37, 0x4 ;  /* 0x0000002506047291 */ /* 0x000fe2000f8e20ff */
[----:B------:R-:W-:Y:S01]  /*2950*/  SEL R3, R6, R3, !P2 ;  /* 0x0000000306037207 */ /* 0x000fe20005000000 */
[----:B------:R-:W-:Y:S01]  /*2960*/  UIADD3 UR5, UPT, UPT, UR5, 0xa0, URZ ;  /* 0x000000a005057890 */ /* 0x000fe2000fffe0ff */
[----:B-1----:R-:W-:Y:S01]  /*2970*/  LEA R0, R11, UR37, 0x3 ;  /* 0x000000250b007c11 */ /* 0x002fe2000f8e18ff */
[----:B------:R-:W-:Y:S01]  /*2980*/  UIADD3 UR4, UPT, UPT, UR4, 0x130, URZ ;  /* 0x0000013004047890 */ /* 0x000fe2000fffe0ff */
[----:B------:R-:W-:Y:S01]  /*2990*/  SHF.L.U32 R5, R10, 0x1f, RZ ;  /* 0x0000001f0a057819 */ /* 0x000fe200000006ff */
[----:B------:R1:W-:Y:S01]  /*29a0*/  @!P2 SYNCS.ARRIVE.TRANS64.RED RZ, [R3+URZ], R4 ;  /* 0x0000000403ffa9a7 */ /* 0x0003e200080004ff */
[----:B------:R-:W-:Y:S01]  /*29b0*/  UIADD3 UR6, UPT, UPT, UR6, 0x1, URZ ;  /* 0x0000000106067890 */ /* 0x000fe2000fffe0ff */
[----:B------:R-:W-:-:S03]  /*29c0*/  VIADD R8, R8, 0x1 ;  /* 0x0000000108087836 */ /* 0x000fc60000000000 */
[----:B------:R-:W-:Y:S02]  /*29d0*/  UISETP.NE.AND UP0, UPT, UR6, 0x2, UPT ;  /* 0x000000020600788c */ /* 0x000fe4000bf05270 */
[----:B------:R-:W-:Y:S06]  /*29e0*/  UGETNEXTWORKID.BROADCAST [UR4], [UR5] ;  /* 0x00000000040073ca */ /* 0x000fec0008000100 */
[----:B------:R-:W-:Y:S01]  /*29f0*/  USEL UR4, URZ, 0x1, UP0 ;  /* 0x00000001ff047887 */ /* 0x000fe20008000000 */
[----:B------:R-:W-:Y:S01]  /*2a00*/  ISETP.NE.AND P0, PT, R8, 0x2, PT ;  /* 0x000000020800780c */ /* 0x000fe20003f05270 */
[----:B------:R-:W-:Y:S01]  /*2a10*/  USEL UR6, UR6, URZ, UP0 ;  /* 0x000000ff06067287 */ /* 0x000fe20008000000 */
[----:B------:R-:W2:Y:S03]  /*2a20*/  SYNCS.PHASECHK.TRANS64.TRYWAIT P1, [R0+URZ+0xa0], R5 ;  /* 0x0000a005000075a7 */ /* 0x000ea600080211ff */
[----:B------:R-:W-:Y:S01]  /*2a30*/  LOP3.LUT R12, R12, UR4, RZ, 0x3c, !PT ;  /* 0x000000040c0c7c12 */ /* 0x000fe2000f8e3cff */
[----:B-12---:R-:W-:Y:S07]  /*2a40*/  @!P1 BRA `(.L_x_45) ;  /* 0x0000004c00989947 */ /* 0x006fee0003800000 */
.L_x_134:
[C---:B------:R-:W-:Y:S01]  /*2a50*/  LEA R4, R11.reuse, UR37, 0x4 ;  /* 0x000000250b047c11 */ /* 0x040fe2000f8e20ff */
[----:B-1----:R-:W-:Y:S01]  /*2a60*/  VIADD R0, R0, 0xb0 ;  /* 0x000000b000007836 */ /* 0x002fe20000000000 */
[----:B------:R-:W-:Y:S01]  /*2a70*/  SEL R8, R8, RZ, P0 ;  /* 0x000000ff08087207 */ /* 0x000fe20000000000 */
[----:B------:R-:W-:-:S03]  /*2a80*/  VIADD R11, R11, 0x1 ;  /* 0x000000010b0b7836 */ /* 0x000fc60000000000 */
[----:B------:R-:W1:Y:S01]  /*2a90*/  LDS.128 R4, [R4+0x130] ;  /* 0x0001300004047984 */ /* 0x000e620000000c00 */
[----:B------:R-:W-:Y:S02]  /*2aa0*/  PRMT R0, RZ, 0x654, R0 ;  /* 0x00000654ff007816 */ /* 0x000fe40000000000 */
[C---:B------:R-:W-:Y:S01]  /*2ab0*/  ISETP.NE.AND P1, PT, R11.reuse, 0x2, PT ;  /* 0x000000020b00780c */ /* 0x040fe20003f25270 */
[----:B------:R-:W-:Y:S01]  /*2ac0*/  @!PT LDS RZ, [RZ] ;  /* 0x00000000fffff984 */ /* 0x000fe20000000800 */
[----:B------:R-:W-:Y:S01]  /*2ad0*/  @!PT LDS RZ, [RZ] ;  /* 0x00000000fffff984 */ /* 0x000fe20000000800 */
[----:B------:R-:W-:Y:S01]  /*2ae0*/  @!PT LDS RZ, [RZ] ;  /* 0x00000000fffff984 */ /* 0x000fe20000000800 */
[----:B------:R-:W-:Y:S01]  /*2af0*/  @!PT LDS RZ, [RZ] ;  /* 0x00000000fffff984 */ /* 0x000fe20000000800 */
[----:B------:R2:W-:Y:S06]  /*2b00*/  MEMBAR.ALL.CTA ;  /* 0x0000000000007992 */ /* 0x0005ec0000008000 */
[----:B--2---:R-:W2:Y:S01]  /*2b10*/  FENCE.VIEW.ASYNC.S ;  /* 0x00000000000073c6 */ /* 0x004ea20000000000 */
[----:B------:R-:W-:Y:S01]  /*2b20*/  SEL R11, R11, RZ, P1 ;  /* 0x000000ff0b0b7207 */ /* 0x000fe20000800000 */
[----:B--2---:R2:W-:Y:S01]  /*2b30*/  SYNCS.ARRIVE.TRANS64.RED.A1T0 RZ, [R0+URZ], RZ ;  /* 0x000000ff00ff79a7 */ /* 0x0045e200081004ff */
[----:B-1----:R-:W-:-:S02]  /*2b40*/  LOP3.LUT P3, RZ, R6, 0x1, RZ, 0xc0, !PT ;  /* 0x0000000106ff7812 */ /* 0x002fc4000786c0ff */
[----:B------:R-:W-:-:S04]  /*2b50*/  SEL R5, RZ, 0x1, P1 ;  /* 0x00000001ff057807 */ /* 0x000fc80000800000 */
[----:B------:R-:W-:Y:S02]  /*2b60*/  LOP3.LUT R10, R10, R5, RZ, 0x3c, !PT ;  /* 0x000000050a0a7212 */ /* 0x000fe400078e3cff */
[----:B--2---:R-:W-:-:S04]  /*2b70*/  SEL R0, RZ, 0x1, P0 ;  /* 0x00000001ff007807 */ /* 0x004fc80000000000 */
[----:B------:R-:W-:Y:S01]  /*2b80*/  LOP3.LUT R9, R9, R0, RZ, 0x3c, !PT ;  /* 0x0000000009097212 */ /* 0x000fe200078e3cff */
[----:B------:R-:W-:Y:S06]  /*2b90*/  @P3 BRA `(.L_x_46) ;  /* 0xfffffffc002c3947 */ /* 0x000fec000383ffff */
[----:B------:R-:W-:Y:S01]  /*2ba0*/  ULEA UR5, UR6, UR37, 0x3 ;  /* 0x0000002506057291 */ /* 0x000fe2000f8e18ff */
[----:B------:R-:W-:-:S08]  /*2bb0*/  SHF.L.U32 R3, R12, 0x1f, RZ ;  /* 0x0000001f0c037819 */ /* 0x000fd000000006ff */
[----:B------:R-:W1:Y:S02]  /*2bc0*/  SYNCS.PHASECHK.TRANS64 P0, [UR5+0xb0], R3 ;  /* 0x0000b003ff0075a7 */ /* 0x000e640008001005 */
[----:B-1----:R-:W-:Y:S05]  /*2bd0*/  @P0 BRA `(.L_x_47) ;  /* 0x0000000000080947 */ /* 0x002fea0003800000 */
[----:B------:R-:W1:Y:S02]  /*2be0*/  SYNCS.PHASECHK.TRANS64.TRYWAIT P0, [UR5+0xb0], R3 ;  /* 0x0000b003ff0075a7 */ /* 0x000e640008001105 */
[----:B-1----:R-:W-:Y:S05]  /*2bf0*/  @!P0 BRA `(.L_x_48) ;  /* 0x0000004c00408947 */ /* 0x002fea0003800000 */
.L_x_47:
[----:B------:R-:W-:-:S04]  /*2c00*/  UIADD3 UR4, UPT, UPT, UR6, 0x1, URZ ;  /* 0x0000000106047890 */ /* 0x000fc8000fffe0ff */
[----:B------:R-:W-:-:S04]  /*2c10*/  UISETP.NE.AND UP0, UPT, UR4, 0x2, UPT ;  /* 0x000000020400788c */ /* 0x000fc8000bf05270 */
[----:B------:R-:W-:Y:S02]  /*2c20*/  USEL UR7, URZ, 0x1, UP0 ;  /* 0x00000001ff077887 */ /* 0x000fe40008000000 */
[----:B------:R-:W-:-:S04]  /*2c30*/  USEL UR4, UR4, URZ, UP0 ;  /* 0x000000ff04047287 */ /* 0x000fc80008000000 */
[----:B------:R-:W-:Y:S01]  /*2c40*/  ULEA UR4, UR4, UR37, 0x3 ;  /* 0x0000002504047291 */ /* 0x000fe2000f8e18ff */
[----:B-1----:R-:W-:-:S04]  /*2c50*/  LOP3.LUT R3, R12, UR7, RZ, 0x3c, !PT ;  /* 0x000000070c037c12 */ /* 0x002fc8000f8e3cff */
[----:B------:R-:W-:-:S04]  /*2c60*/  SHF.L.U32 R0, R3, 0x1f, RZ ;  /* 0x0000001f03007819 */ /* 0x000fc800000006ff */
[----:B------:R-:W1:Y:S02]  /*2c70*/  SYNCS.PHASECHK.TRANS64 P0, [UR4+0xb0], R0 ;  /* 0x0000b000ff0075a7 */ /* 0x000e640008001004 */
[----:B-1----:R-:W-:Y:S05]  /*2c80*/  @P0 EXIT ;  /* 0x000000000000094d */ /* 0x002fea0003800000 */
[----:B------:R-:W-:Y:S02]  /*2c90*/  SHF.L.U32 R3, R3, 0x1f, RZ ;  /* 0x0000001f03037819 */ /* 0x000fe400000006ff */
[----:B------:R-:W-:-:S07]  /*2ca0*/  MOV R0, UR4 ;  /* 0x0000000400007c02 */ /* 0x000fce0008000f00 */
.L_x_49:
[----:B-1----:R1:W2:Y:S02]  /*2cb0*/  SYNCS.PHASECHK.TRANS64.TRYWAIT P0, [R0+URZ+0xb0], R3 ;  /* 0x0000b003000075a7 */ /* 0x0022a400080011ff */
[----:B--2---:R-:W-:Y:S05]  /*2cc0*/  @!P0 NANOSLEEP.SYNCS 0x989680 ;  /* 0x009896800000895d */ /* 0x004fea0003900000 */
[----:B------:R-:W2:Y:S02]  /*2cd0*/  @!P0 SYNCS.PHASECHK.TRANS64 P0, [R0+URZ+0xb0], R3 ;  /* 0x0000b003000085a7 */ /* 0x000ea400080010ff */
[----:B--2---:R-:W-:Y:S05]  /*2ce0*/  @P0 EXIT ;  /* 0x000000000000094d */ /* 0x004fea0003800000 */
[----:B------:R-:W-:Y:S05]  /*2cf0*/  BRA `(.L_x_49) ;  /* 0xfffffffc00ec7947 */ /* 0x000fea000383ffff */
.L_x_42:
[----:B------:R-:W-:-:S09]  /*2d00*/  UISETP.NE.AND UP1, UPT, UR8, URZ, UPT ;  /* 0x000000ff0800728c */ /* 0x000fd2000bf25270 */
[----:B------:R-:W-:Y:S05]  /*2d10*/  BRA.U UP1, `(.L_x_50) ;  /* 0x00000011013c7547 */ /* 0x000fea000b800000 */
[----:B------:R-:W-:Y:S01]  /*2d20*/  UMOV UR4, 0x40 ;  /* 0x0000004000047882 */ /* 0x000fe20000000000 */
[----:B------:R-:W-:Y:S01]  /*2d30*/  NOP ;  /* 0x0000000000007918 */ /* 0x000fe20000000000 */
[----:B------:R-:W-:Y:S01]  /*2d40*/  ULEA UR4, UR37, UR4, 0x18 ;  /* 0x0000000425047291 */ /* 0x000fe2000f8ec0ff */
[----:B------:R-:W-:Y:S02]  /*2d50*/  UMOV UR5, 0x400 ;  /* 0x0000040000057882 */ /* 0x000fe40000000000 */
[----:B------:R-:W-:-:S06]  /*2d60*/  ULEA UR37, UR37, UR5, 0x18 ;  /* 0x0000000525257291 */ /* 0x000fcc000f8ec0ff */
[----:B------:R-:W1:Y:S02]  /*2d70*/  LDS.U8 R0, [UR4+0x1c] ;  /* 0x00001c04ff007984 */ /* 0x000e640008000000 */
[----:B-1----:R-:W-:-:S13]  /*2d80*/  ISETP.NE.AND P0, PT, R0, RZ, PT ;  /* 0x000000ff0000720c */ /* 0x002fda0003f05270 */
[----:B------:R-:W-:Y:S05]  /*2d90*/  @P0 BRA `(.L_x_51) ;  /* 0x0000000000580947 */ /* 0x000fea0003800000 */
[----:B------:R-:W-:-:S13]  /*2da0*/  ELECT P0, URZ, PT ;  /* 0x0000000000ff782f */ /* 0x000fda0003800000 */
[----:B------:R-:W-:Y:S05]  /*2db0*/  @!P0 BRA `(.L_x_52) ;  /* 0x0000000000608947 */ /* 0x000fea0003800000 */
[----:B------:R-:W-:Y:S01]  /*2dc0*/  UMOV UR5, 0x10 ;  /* 0x0000001000057882 */ /* 0x000fe20000000000 */
[----:B------:R-:W-:Y:S01]  /*2dd0*/  HFMA2 R0, -RZ, RZ, 0, 5.9604644775390625e-08 ;  /* 0x00000001ff007431 */ /* 0x000fe200000001ff */
[----:B------:R-:W-:-:S03]  /*2de0*/  MOV R2, 0xffff ;  /* 0x0000ffff00027802 */ /* 0x000fc60000000f00 */
[----:B------:R-:W-:Y:S04]  /*2df0*/  DEPBAR.LE SB1, 0x36 ;  /* 0x00009d800000791a */ /* 0x000fe80000000000 */
[----:B------:R-:W1:Y:S02]  /*2e00*/  UTCATOMSWS.FIND_AND_SET.ALIGN UP0, UR5, UR5 ;  /* 0x00000005000575e3 */ /* 0x000e640008000800 */
[----:B-1----:R-:W-:Y:S01]  /*2e10*/  MOV R3, UR5 ;  /* 0x0000000500037c02 */ /* 0x002fe20008000f00 */
[----:B------:R-:W-:Y:S06]  /*2e20*/  BRA.U UP0, `(.L_x_53) ;  /* 0x0000000100187547 */ /* 0x000fec000b800000 */
.L_x_54:
[----:B------:R-:W-:Y:S05]  /*2e30*/  NANOSLEEP 0x64 ;  /* 0x000000640000795d */ /* 0x000fea0003800000 */
[----:B------:R-:W-:-:S05]  /*2e40*/  UMOV UR5, 0x10 ;  /* 0x0000001000057882 */ /* 0x000fca0000000000 */
[----:B------:R-:W-:Y:S04]  /*2e50*/  DEPBAR.LE SB1, 0x36 ;  /* 0x00009d800000791a */ /* 0x000fe80000000000 */
[----:B------:R-:W1:Y:S02]  /*2e60*/  UTCATOMSWS.FIND_AND_SET.ALIGN UP0, UR5, UR5 ;  /* 0x00000005000575e3 */ /* 0x000e640008000800 */
[----:B-1----:R-:W-:Y:S01]  /*2e70*/  MOV R3, UR5 ;  /* 0x0000000500037c02 */ /* 0x002fe20008000f00 */
[----:B------:R-:W-:Y:S05]  /*2e80*/  BRA.U !UP0, `(.L_x_54) ;  /* 0xfffffffd08e87547 */ /* 0x000fea000b83ffff */
.L_x_53:
[-C--:B------:R-:W-:Y:S02]  /*2e90*/  SHF.L.U32 R2, R2, R3.reuse, RZ ;  /* 0x0000000302027219 */ /* 0x080fe400000006ff */
[----:B------:R-:W-:Y:S01]  /*2ea0*/  SHF.L.U32 R0, R0, R3, RZ ;  /* 0x0000000300007219 */ /* 0x000fe200000006ff */
[----:B------:R-:W-:Y:S02]  /*2eb0*/  IMAD.SHL.U32 R3, R3, 0x20, RZ ;  /* 0x0000002003037824 */ /* 0x000fe400078e00ff */
[----:B------:R1:W-:Y:S04]  /*2ec0*/  ATOMS.OR RZ, [UR4+0x14], R2 ;  /* 0x00001402ffff798c */ /* 0x0003e8000b000004 */
[----:B------:R1:W-:Y:S04]  /*2ed0*/  ATOMS.OR RZ, [UR4+0x18], R0 ;  /* 0x00001800ffff798c */ /* 0x0003e8000b000004 */
[----:B------:R1:W-:Y:S01]  /*2ee0*/  STS [UR37+0x150], R3 ;  /* 0x00015003ff007988 */ /* 0x0003e20008000825 */
[----:B------:R-:W-:Y:S05]  /*2ef0*/  BRA `(.L_x_52) ;  /* 0x0000000000107947 */ /* 0x000fea0003800000 */
.L_x_51:
[----:B------:R-:W-:Y:S02]  /*2f00*/  MOV R0, 0xffffffff ;  /* 0xffffffff00007802 */ /* 0x000fe40000000f00 */
[----:B------:R-:W-:-:S03]  /*2f10*/  MOV R2, 0x2f40 ;  /* 0x00002f4000027802 */ /* 0x000fc60000000f00 */
[----:B------:R1:W-:Y:S04]  /*2f20*/  STS [UR37+0x150], R0 ;  /* 0x00015000ff007988 */ /* 0x0003e80008000825 */
[----:B-1-3-5:R-:W-:Y:S05]  /*2f30*/  CALL.REL.NOINC `($__internal_1_$__cuda_sm10x_tcgen05_guardrail_trap_phase_invalid_during_alloc) ;  /* 0x0000005000147944 */ /* 0x02afea0003c00000 */
.L_x_52:
[----:B------:R-:W-:Y:S05]  /*2f40*/  WARPSYNC.ALL ;  /* 0x0000000000007948 */ /* 0x000fea0003800000 */
[----:B------:R-:W2:Y:S01]  /*2f50*/  S2UR UR5, SR_CgaCtaId ;  /* 0x00000000000579c3 */ /* 0x000ea20000008800 */
[----:B------:R-:W-:Y:S01]  /*2f60*/  UMOV UR4, 0x400 ;  /* 0x0000040000047882 */ /* 0x000fe20000000000 */
[----:B------:R-:W-:-:S06]  /*2f70*/  NOP ;  /* 0x0000000000007918 */ /* 0x000fcc0000000000 */
[----:B------:R-:W-:Y:S06]  /*2f80*/  BAR.ARV 0x6, 0xa0 ;  /* 0x0182800000007b1d */ /* 0x000fec0000002000 */
[----:B------:R-:W4:Y:S01]  /*2f90*/  LDCU UR7, c[0x0][0x38c] ;  /* 0x00007180ff0777ac */ /* 0x000f220008000800 */
[----:B------:R-:W-:Y:S01]  /*2fa0*/  IMAD.MOV.U32 R11, RZ, RZ, 0x1 ;  /* 0x00000001ff0b7424 */ /* 0x000fe200078e00ff */
[----:B------:R-:W-:Y:S01]  /*2fb0*/  CS2R R8, SRZ ;  /* 0x0000000000087805 */ /* 0x000fe2000001ff00 */
[----:B------:R-:W-:Y:S01]  /*2fc0*/  IMAD.MOV.U32 R10, RZ, RZ, RZ ;  /* 0x000000ffff0a7224 */ /* 0x000fe200078e00ff */
[----:B------:R-:W3:Y:S01]  /*2fd0*/  LDCU UR6, c[0x0][0x38c] ;  /* 0x00007180ff0677ac */ /* 0x000ee20008000800 */
[----:B------:R-:W-:Y:S01]  /*2fe0*/  UMOV UR15, URZ ;  /* 0x000000ff000f7c82 */ /* 0x000fe20008000000 */
[----:B------:R-:W-:Y:S01]  /*2ff0*/  UMOV UR14, URZ ;  /* 0x000000ff000e7c82 */ /* 0x000fe20008000000 */
[----:B--2---:R-:W-:Y:S01]  /*3000*/  ULEA UR5, UR5, UR4, 0x18 ;  /* 0x0000000405057291 */ /* 0x004fe2000f8ec0ff */
[----:B------:R-:W-:Y:S01]  /*3010*/  UMOV UR32, 0x0 ;  /* 0x0000000000207882 */ /* 0x000fe20000000000 */
[----:B------:R-:W-:-:S02]  /*3020*/  UMOV UR33, 0x4108910 ;  /* 0x0410891000217882 */ /* 0x000fc40000000000 */
[----:B------:R-:W-:Y:S02]  /*3030*/  UIADD3 UR9, UPT, UPT, UR5, 0x6800, URZ ;  /* 0x0000680005097890 */ /* 0x000fe4000fffe0ff */
[----:B------:R-:W-:Y:S02]  /*3040*/  UIADD3 UR10, UPT, UPT, UR5, 0x1e800, URZ ;  /* 0x0001e800050a7890 */ /* 0x000fe4000fffe0ff */
[----:B----4-:R-:W-:Y:S01]  /*3050*/  UIADD3 UR7, UPT, UPT, UR7, 0x3f, URZ ;  /* 0x0000003f07077890 */ /* 0x010fe2000fffe0ff */
[----:B-1----:R-:W1:Y:S01]  /*3060*/  LDS R0, [UR5+0x150] ;  /* 0x00015005ff007984 */ /* 0x002e620008000800 */
[----:B------:R-:W-:Y:S02]  /*3070*/  USHF.R.U32.HI UR9, URZ, 0x4, UR9 ;  /* 0x00000004ff097899 */ /* 0x000fe40008011609 */
[----:B------:R-:W-:Y:S02]  /*3080*/  USHF.R.S32.HI UR4, URZ, 0x1f, UR7 ;  /* 0x0000001fff047899 */ /* 0x000fe40008011407 */
[----:B------:R-:W-:-:S02]  /*3090*/  USHF.R.U32.HI UR10, URZ, 0x4, UR10 ;  /* 0x00000004ff0a7899 */ /* 0x000fc4000801160a */
[----:B------:R-:W-:Y:S02]  /*30a0*/  ULEA.HI UR4, UR4, UR7, URZ, 0x6 ;  /* 0x0000000704047291 */ /* 0x000fe4000f8f30ff */
[----:B------:R-:W-:Y:S02]  /*30b0*/  ULOP3.LUT UR9, UR9, 0x3fff, URZ, 0xc0, !UPT ;  /* 0x00003fff09097892 */ /* 0x000fe4000f8ec0ff */
[----:B------:R-:W-:Y:S02]  /*30c0*/  USHF.R.S32.HI UR4, URZ, 0x6, UR4 ;  /* 0x00000006ff047899 */ /* 0x000fe40008011404 */
[----:B------:R-:W-:Y:S02]  /*30d0*/  ULOP3.LUT UR10, UR10, 0x3fff, URZ, 0xc0, !UPT ;  /* 0x00003fff0a0a7892 */ /* 0x000fe4000f8ec0ff */
[----:B------:R-:W-:Y:S01]  /*30e0*/  UISETP.LT.AND UP0, UPT, UR4, 0x1, UPT ;  /* 0x000000010400788c */ /* 0x000fe2000bf01270 */
[----:B------:R-:W-:Y:S01]  /*30f0*/  UMOV UR30, 0x0 ;  /* 0x00000000001e7882 */ /* 0x000fe20000000000 */
[----:B------:R-:W-:-:S02]  /*3100*/  UMOV UR31, 0x4108910 ;  /* 0x04108910001f7882 */ /* 0x000fc40000000000 */
[----:B------:R-:W-:Y:S01]  /*3110*/  USEL UR8, UR4, 0x1, !UP0 ;  /* 0x0000000104087887 */ /* 0x000fe2000c000000 */
[----:B------:R-:W-:Y:S01]  /*3120*/  UMOV UR28, 0x0 ;  /* 0x00000000001c7882 */ /* 0x000fe20000000000 */
[----:B------:R-:W-:Y:S01]  /*3130*/  UMOV UR29, 0x4108910 ;  /* 0x04108910001d7882 */ /* 0x000fe20000000000 */
[----:B------:R-:W-:Y:S01]  /*3140*/  UMOV UR26, 0x0 ;  /* 0x00000000001a7882 */ /* 0x000fe20000000000 */
[----:B------:R-:W-:Y:S01]  /*3150*/  UMOV UR27, 0x4108910 ;  /* 0x04108910001b7882 */ /* 0x000fe20000000000 */
[----:B------:R-:W-:Y:S01]  /*3160*/  UMOV UR24, 0x0 ;  /* 0x0000000000187882 */ /* 0x000fe20000000000 */
[----:B------:R-:W-:Y:S01]  /*3170*/  UMOV UR25, 0x4108910 ;  /* 0x0410891000197882 */ /* 0x000fe20000000000 */
[----:B------:R-:W-:Y:S01]  /*3180*/  UMOV UR22, 0x0 ;  /* 0x0000000000167882 */ /* 0x000fe20000000000 */
[----:B------:R-:W-:Y:S01]  /*3190*/  UMOV UR23, 0x4108910 ;  /* 0x0410891000177882 */ /* 0x000fe20000000000 */
[----:B------:R-:W-:Y:S02]  /*31a0*/  ULOP3.LUT UR9, UR9, 0x2000000, URZ, 0xfc, !UPT ;  /* 0x0200000009097892 */ /* 0x000fe4000f8efcff */
[----:B------:R-:W-:-:S02]  /*31b0*/  ULOP3.LUT UR10, UR10, 0x10000, URZ, 0xfc, !UPT ;  /* 0x000100000a0a7892 */ /* 0x000fc4000f8efcff */
[----:B------:R-:W-:Y:S02]  /*31c0*/  UIADD3 UR8, UPT, UPT, -UR8, URZ, URZ ;  /* 0x000000ff08087290 */ /* 0x000fe4000fffe1ff */
[----:B---3--:R-:W-:Y:S01]  /*31d0*/  UISETP.GE.AND UP3, UPT, UR6, 0x1, UPT ;  /* 0x000000010600788c */ /* 0x008fe2000bf66270 */
[----:B------:R-:W-:Y:S01]  /*31e0*/  UMOV UR20, 0x0 ;  /* 0x0000000000147882 */ /* 0x000fe20000000000 */
[----:B------:R-:W-:Y:S01]  /*31f0*/  UMOV UR21, 0x4108910 ;  /* 0x0410891000157882 */ /* 0x000fe20000000000 */
[----:B------:R-:W-:Y:S01]  /*3200*/  UMOV UR18, 0x0 ;  /* 0x0000000000127882 */ /* 0x000fe20000000000 */
[----:B-1----:R-:W-:Y:S01]  /*3210*/  R2UR UR16, R0 ;  /* 0x00000000001072ca */ /* 0x002fe200000e0000 */
[----:B------:R-:W-:-:S14]  /*3220*/  UMOV UR19, 0x4108910 ;  /* 0x0410891000137882 */ /* 0x000fdc0000000000 */
.L_x_61:
[----:B------:R-:W-:Y:S02]  /*3230*/  LEA R0, R10, UR5, 0x3 ;  /* 0x000000050a007c11 */ /* 0x000fe4000f8e18ff */
[----:B------:R-:W-:Y:S02]  /*3240*/  SHF.L.U32 R5, R9, 0x1f, RZ ;  /* 0x0000001f09057819 */ /* 0x000fe400000006ff */
[----:B------:R-:W-:Y:S01]  /*3250*/  PLOP3.LUT P0, PT, PT, PT, UP3, 0x80, 0x8 ;  /* 0x000000000008781c */ /* 0x000fe20003f0f038 */
[----:B------:R-:W-:Y:S01]  /*3260*/  VIADD R3, R0, 0xb0 ;  /* 0x000000b000037836 */ /* 0x000fe20000000000 */
[----:B-1----:R-:W1:Y:S02]  /*3270*/  SYNCS.PHASECHK.TRANS64.TRYWAIT P1, [R0+URZ+0xa0], R5 ;  /* 0x0000a005000075a7 */ /* 0x002e6400080211ff */
[----:B-1-3--:R-:W-:Y:S09]  /*3280*/  @!P1 BRA `(.L_x_55) ;  /* 0x0000004400b49947 */ /* 0x00aff20003800000 */
.L_x_136:
[----:B------:R-:W-:Y:S01]  /*3290*/  LEA R4, R10, UR5, 0x4 ;  /* 0x000000050a047c11 */ /* 0x000fe2000f8e20ff */
[----:B------:R-:W-:Y:S01]  /*32a0*/  @UP3 ULEA UR7, UR14, UR5, 0x3 ;  /* 0x000000050e073291 */ /* 0x000fe2000f8e18ff */
[----:B------:R-:W-:Y:S01]  /*32b0*/  PLOP3.LUT P2, PT, PT, PT, PT, 0x80, 0x8 ;  /* 0x000000000008781c */ /* 0x000fe20003f4f070 */
[----:B------:R-:W-:Y:S01]  /*32c0*/  ULEA UR6, UR15, UR5, 0x3 ;  /* 0x000000050f067291 */ /* 0x000fe2000f8e18ff */
[----:B------:R-:W-:Y:S01]  /*32d0*/  PRMT R3, RZ, 0x654, R3 ;  /* 0x00000654ff037816 */ /* 0x000fe20000000003 */
[----:B------:R-:W-:Y:S01]  /*32e0*/  ULEA.HI UR11, UR15, UR15, URZ, 0x1 ;  /* 0x0000000f0f0b7291 */ /* 0x000fe2000f8f08ff */
[----:B-1----:R-:W1:Y:S01]  /*32f0*/  LDS.128 R4, [R4+0x130] ;  /* 0x0001300004047984 */ /* 0x002e620000000c00 */
[----:B------:R-:W-:Y:S02]  /*3300*/  @P0 SHF.L.U32 R2, R8, 0x1f, RZ ;  /* 0x0000001f08020819 */ /* 0x000fe400000006ff */
[----:B------:R-:W-:Y:S01]  /*3310*/  SHF.L.U32 R0, R11, 0x1f, RZ ;  /* 0x0000001f0b007819 */ /* 0x000fe200000006ff */
[----:B------:R-:W-:Y:S01]  /*3320*/  @!PT LDS RZ, [RZ] ;  /* 0x00000000fffff984 */ /* 0x000fe20000000800 */
[----:B------:R-:W-:Y:S01]  /*3330*/  @!PT LDS RZ, [RZ] ;  /* 0x00000000fffff984 */ /* 0x000fe20000000800 */
[----:B------:R-:W-:Y:S01]  /*3340*/  @!PT LDS RZ, [RZ] ;  /* 0x00000000fffff984 */ /* 0x000fe20000000800 */
[----:B------:R-:W-:Y:S01]  /*3350*/  @!PT LDS RZ, [RZ] ;  /* 0x00000000fffff984 */ /* 0x000fe20000000800 */
[----:B------:R2:W-:Y:S06]  /*3360*/  MEMBAR.ALL.CTA ;  /* 0x0000000000007992 */ /* 0x0005ec0000008000 */
[----:B--2---:R-:W2:Y:S02]  /*3370*/  FENCE.VIEW.ASYNC.S ;  /* 0x00000000000073c6 */ /* 0x004ea40000000000 */
[----:B--2---:R2:W-:Y:S01]  /*3380*/  SYNCS.ARRIVE.TRANS64.RED.A1T0 RZ, [R3+URZ], RZ ;  /* 0x000000ff03ff79a7 */ /* 0x0045e200081004ff */
[----:B------:R2:W3:Y:S01]  /*3390*/  @P0 SYNCS.PHASECHK.TRANS64.TRYWAIT P2, [UR7], R2 ;  /* 0x00000002ff0005a7 */ /* 0x0004e20008041107 */
[----:B------:R-:W-:-:S02]  /*33a0*/  USHF.L.U32 UR7, UR11, 0x5, URZ ;  /* 0x000000050b077899 */ /* 0x000fc400080006ff */
[----:B------:R-:W-:Y:S01]  /*33b0*/  ULOP3.LUT UR11, UR11, 0xffe, URZ, 0xc0, !UPT ;  /* 0x00000ffe0b0b7892 */ /* 0x000fe2000f8ec0ff */
[----:B-1----:R-:W-:Y:S01]  /*33c0*/  LOP3.LUT P1, RZ, R6, 0x1, RZ, 0xc0, !PT ;  /* 0x0000000106ff7812 */ /* 0x002fe2000782c0ff */
[----:B------:R-:W-:Y:S02]  /*33d0*/  ULOP3.LUT UR7, UR7, 0xffffffc0, URZ, 0xc0, !UPT ;  /* 0xffffffc007077892 */ /* 0x000fe4000f8ec0ff */
[----:B------:R-:W-:Y:S02]  /*33e0*/  UIADD3 UR11, UPT, UPT, -UR11, UR15, URZ ;  /* 0x0000000f0b0b7290 */ /* 0x000fe4000fffe1ff */
[----:B------:R-:W-:-:S04]  /*33f0*/  UIADD3 UR7, UPT, UPT, UR16, UR7, URZ ;  /* 0x0000000710077290 */ /* 0x000fc8000fffe0ff */
[----:B------:R-:W-:Y:S01]  /*3400*/  ULEA UR7, UR11, UR7, 0x14 ;  /* 0x000000070b077291 */ /* 0x000fe2000f8ea0ff */
[----:B------:R-:W1:Y:S02]  /*3410*/  SYNCS.PHASECHK.TRANS64.TRYWAIT P0, [UR6+0xe0], R0 ;  /* 0x0000e000ff0075a7 */ /* 0x000e640008001106 */
[----:B-123--:R-:W-:Y:S09]  /*3420*/  @!P0 BRA `(.L_x_56) ;  /* 0x0000004400608947 */ /* 0x00eff20003800000 */
.L_x_138:
[----:B------:R-:W-:Y:S01]  /*3430*/  IADD3 R10, PT, PT, R10, 0x1, RZ ;  /* 0x000000010a0a7810 */ /* 0x000fe20007ffe0ff */
[----:B------:R-:W-:Y:S06]  /*3440*/  BRA.U !UP3, `(.L_x_57) ;  /* 0x000000050b107547 */ /* 0x000fec000b800000 */
[----:B------:R-:W-:Y:S01]  /*3450*/  UPLOP3.LUT UP4, UPT, UPT, UPT, UPT, 0x40, 0x4 ;  /* 0x000000000004789c */ /* 0x000fe20003f8e870 */
[----:B------:R-:W-:Y:S01]  /*3460*/  UMOV UR13, UR8 ;  /* 0x00000008000d7c82 */ /* 0x000fe20008000000 */
[----:B------:R-:W-:Y:S01]  /*3470*/  UMOV UR12, UR4 ;  /* 0x00000004000c7c82 */ /* 0x000fe20008000000 */
[----:B------:R-:W-:-:S08]  /*3480*/  UMOV UR17, UR14 ;  /* 0x0000000e00117c82 */ /* 0x000fd00008000000 */
.L_x_60:
[----:B------:R-:W-:Y:S02]  /*3490*/  UIADD3 UR13, UPT, UPT, UR13, 0x1, URZ ;  /* 0x000000010d0d7890 */ /* 0x000fe4000fffe0ff */
[----:B--2---:R-:W-:Y:S02]  /*34a0*/  ULEA UR11, UR17, UR5, 0x3 ;  /* 0x00000005110b7291 */ /* 0x004fe4000f8e18ff */
[----:B------:R-:W-:Y:S01]  /*34b0*/  UISETP.NE.AND UP0, UPT, UR13, URZ, UPT ;  /* 0x000000ff0d00728c */ /* 0x000fe2000bf05270 */
[----:B---3--:R-:W-:Y:S10]  /*34c0*/  @P2 BRA `(.L_x_58) ;  /* 0x00000000000c2947 */ /* 0x008ff40003800000 */
[----:B-1----:R-:W-:Y:S04]  /*34d0*/  SHF.L.U32 R3, R8, 0x1f, RZ ;  /* 0x0000001f08037819 */ /* 0x002fe800000006ff */
[----:B------:R-:W1:Y:S02]  /*34e0*/  SYNCS.PHASECHK.TRANS64.TRYWAIT P0, [UR11], R3 ;  /* 0x00000003ff0075a7 */ /* 0x000e64000800110b */
[----:B-1----:R-:W-:Y:S05]  /*34f0*/  @!P0 BRA `(.L_x_59) ;  /* 0x0000004400448947 */ /* 0x002fea0003800000 */
.L_x_58:
[----:B------:R-:W-:Y:S01]  /*3500*/  UISETP.NE.AND UP1, UPT, UR12, 0x1, UPT ;  /* 0x000000010c00788c */ /* 0x000fe2000bf25270 */
[----:B------:R-:W-:Y:S01]  /*3510*/  PLOP3.LUT P2, PT, PT, PT, PT, 0x80, 0x8 ;  /* 0x000000000008781c */ /* 0x000fe20003f4f070 */
[----:B------:R-:W-:Y:S02]  /*3520*/  UIADD3 UR14, UPT, UPT, UR17, 0x1, URZ ;  /* 0x00000001110e7890 */ /* 0x000fe4000fffe0ff */
[----:B------:R-:W-:Y:S02]  /*3530*/  ULEA UR64, UR17, UR10, 0xa ;  /* 0x0000000a11407291 */ /* 0x000fe4000f8e50ff */
[----:B------:R-:W-:Y:S01]  /*3540*/  UISETP.NE.AND UP2, UPT, UR14, 0x6, UPT ;  /* 0x000000060e00788c */ /* 0x000fe2000bf45270 */
[----:B------:R-:W-:Y:S01]  /*3550*/  PLOP3.LUT P0, PT, PT, PT, UP1, 0x80, 0x8 ;  /* 0x000000000008781c */ /* 0x000fe20003f0f018 */
[----:B------:R-:W-:Y:S02]  /*3560*/  ULEA UR62, UR17, UR9, 0xa ;  /* 0x00000009113e7291 */ /* 0x000fe4000f8e50ff */
[----:B------:R-:W-:Y:S02]  /*3570*/  USEL UR35, URZ, 0x1, UP2 ;  /* 0x00000001ff237887 */ /* 0x000fe40009000000 */
[----:B------:R-:W-:Y:S02]  /*3580*/  USEL UR14, UR14, URZ, UP2 ;  /* 0x000000ff0e0e7287 */ /* 0x000fe40009000000 */
[----:B------:R-:W-:Y:S02]  /*3590*/  UIADD3 UR60, UPT, UPT, UR64, 0x2, URZ ;  /* 0x00000002403c7890 */ /* 0x000fe4000fffe0ff */
[----:B------:R-:W-:Y:S01]  /*35a0*/  @UP1 ULEA UR34, UR14, UR5, 0x3 ;  /* 0x000000050e221291 */ /* 0x000fe2000f8e18ff */
[----:B------:R-:W-:Y:S01]  /*35b0*/  LOP3.LUT R8, R8, UR35, RZ, 0x3c, !PT ;  /* 0x0000002308087c12 */ /* 0x000fe2000f8e3cff */
[----:B------:R-:W-:Y:S02]  /*35c0*/  UIADD3 UR58, UPT, UPT, UR62, 0x40, URZ ;  /* 0x000000403e3a7890 */ /* 0x000fe4000fffe0ff */
[----:B------:R-:W-:Y:S01]  /*35d0*/  UIADD3 UR56, UPT, UPT, UR64, 0x4, URZ ;  /* 0x0000000440387890 */ /* 0x000fe2000fffe0ff */
[----:B-1----:R-:W-:Y:S01]  /*35e0*/  @P0 SHF.L.U32 R0, R8, 0x1f, RZ ;  /* 0x0000001f08000819 */ /* 0x002fe200000006ff */
[----:B------:R-:W-:Y:S02]  /*35f0*/  UIADD3 UR54, UPT, UPT, UR62, 0x80, URZ ;  /* 0x000000803e367890 */ /* 0x000fe4000fffe0ff */
[----:B------:R-:W-:Y:S01]  /*3600*/  UIADD3 UR52, UPT, UPT, UR64, 0x6, URZ ;  /* 0x0000000640347890 */ /* 0x000fe2000fffe0ff */
[----:B------:R2:W3:Y:S01]  /*3610*/  @P0 SYNCS.PHASECHK.TRANS64.TRYWAIT P2, [UR34], R0 ;  /* 0x00000000ff0005a7 */ /* 0x0004e20008041122 */
[----:B------:R-:W-:Y:S02]  /*3620*/  UIADD3 UR50, UPT, UPT, UR62, 0xc0, URZ ;  /* 0x000000c03e327890 */ /* 0x000fe4000fffe0ff */
        /* <DEDUP_REMOVED lines=9> */
[----:B------:R-:W-:Y:S01]  /*36c0*/  UIADD3 UR12, UPT, UPT, UR12, -0x1, URZ ;  /* 0xffffffff0c0c7890 */ /* 0x000fe2000fffe0ff */
[----:B------:R-:W-:Y:S01]  /*36d0*/  UMOV UR65, 0x40004040 ;  /* 0x4000404000417882 */ /* 0x000fe20000000000 */
[----:B------:R-:W-:Y:S01]  /*36e0*/  UMOV UR63, 0x20004020 ;  /* 0x20004020003f7882 */ /* 0x000fe20000000000 */
[----:B------:R-:W-:Y:S01]  /*36f0*/  UMOV UR61, 0x40004040 ;  /* 0x40004040003d7882 */ /* 0x000fe20000000000 */
[----:B------:R2:W-:Y:S01]  /*3700*/  UTCHMMA gdesc[UR62], gdesc[UR64], tmem[UR7], tmem[UR32], idesc[UR33], UP4 ;  /* 0x00ff20403e0075ea */ /* 0x0005e2000a000007 */
[----:B------:R-:W-:Y:S01]  /*3710*/  UPLOP3.LUT UP4, UPT, UPT, UPT, UPT, 0x80, 0x8 ;  /* 0x000000000008789c */ /* 0x000fe20003f8f070 */
[----:B------:R-:W-:Y:S01]  /*3720*/  UMOV UR59, 0x20004020 ;  /* 0x20004020003b7882 */ /* 0x000fe20000000000 */
[----:B------:R-:W-:Y:S01]  /*3730*/  UMOV UR57, 0x40004040 ;  /* 0x4000404000397882 */ /* 0x000fe20000000000 */
[----:B------:R2:W-:Y:S01]  /*3740*/  UTCHMMA gdesc[UR58], gdesc[UR60], tmem[UR7], tmem[UR30], idesc[UR31], UPT ;  /* 0x00ff1e3c3a0075ea */ /* 0x0005e2000b800007 */
        /* <DEDUP_REMOVED lines=14> */
[----:B------:R-:W-:Y:S01]  /*3830*/  UMOV UR35, 0x20004020 ;  /* 0x2000402000237882 */ /* 0x000fe20000000000 */
[----:B------:R2:W-:Y:S01]  /*3840*/  UTCHMMA gdesc[UR38], gdesc[UR40], tmem[UR7], tmem[UR20], idesc[UR21], UPT ;  /* 0x00ff1428260075ea */ /* 0x0005e2000b800007 */
[----:B------:R2:W-:Y:S01]  /*3850*/  UTCHMMA gdesc[UR34], gdesc[UR36], tmem[UR7], tmem[UR18], idesc[UR19], UPT ;  /* 0x00ff1224220075ea */ /* 0x0005e2000b800007 */
[----:B------:R2:W-:Y:S01]  /*3860*/  UTCBAR [UR11], URZ ;  /* 0x000000ff0b0073e9 */ /* 0x0005e200080000ff */
[----:B------:R-:W-:Y:S01]  /*3870*/  UMOV UR17, UR14 ;  /* 0x0000000e00117c82 */ /* 0x000fe20008000000 */
[----:B------:R-:W-:Y:S05]  /*3880*/  BRA.U UP0, `(.L_x_60) ;  /* 0xfffffffd00007547 */ /* 0x000fea000b83ffff */
.L_x_57:
[----:B------:R-:W-:Y:S01]  /*3890*/  UIADD3 UR15, UPT, UPT, UR15, 0x1, URZ ;  /* 0x000000010f0f7890 */ /* 0x000fe2000fffe0ff */
[C---:B------:R-:W-:Y:S01]  /*38a0*/  ISETP.NE.AND P0, PT, R10.reuse, 0x2, PT ;  /* 0x000000020a00780c */ /* 0x040fe20003f05270 */
[----:B--2---:R-:W-:Y:S02]  /*38b0*/  UIADD3 UR7, UPT, UPT, UR6, 0xc0, URZ ;  /* 0x000000c006077890 */ /* 0x004fe4000fffe0ff */
[----:B------:R-:W-:Y:S01]  /*38c0*/  UISETP.NE.AND UP0, UPT, UR15, 0x4, UPT ;  /* 0x000000040f00788c */ /* 0x000fe2000bf05270 */
[----:B-1----:R-:W-:Y:S02]  /*38d0*/  SEL R0, RZ, 0x1, P0 ;  /* 0x00000001ff007807 */ /* 0x002fe40000000000 */
[----:B------:R-:W-:Y:S01]  /*38e0*/  SEL R10, R10, RZ, P0 ;  /* 0x000000ff0a0a7207 */ /* 0x000fe20000000000 */
[----:B------:R-:W-:Y:S01]  /*38f0*/  USEL UR6, URZ, 0x1, UP0 ;  /* 0x00000001ff067887 */ /* 0x000fe20008000000 */
[----:B------:R-:W-:Y:S01]  /*3900*/  LOP3.LUT R9, R9, R0, RZ, 0x3c, !PT ;  /* 0x0000000009097212 */ /* 0x000fe200078e3cff */
[----:B------:R-:W-:Y:S01]  /*3910*/  USEL UR15, UR15, URZ, UP0 ;  /* 0x000000ff0f0f7287 */ /* 0x000fe20008000000 */
[----:B------:R1:W-:Y:S03]  /*3920*/  UTCBAR [UR7], URZ ;  /* 0x000000ff070073e9 */ /* 0x0003e600080000ff */
[----:B------:R-:W-:Y:S01]  /*3930*/  LOP3.LUT R11, R11, UR6, RZ, 0x3c, !PT ;  /* 0x000000060b0b7c12 */ /* 0x000fe2000f8e3cff */
[----:B------:R-:W-:Y:S07]  /*3940*/  @P1 BRA `(.L_x_61) ;  /* 0xfffffff800381947 */ /* 0x000fee000383ffff */
[----:B------:R-:W2:Y:S01]  /*3950*/  S2UR UR4, SR_CgaCtaId ;  /* 0x00000000000479c3 */ /* 0x000ea20000008800 */
[----:B------:R-:W-:Y:S01]  /*3960*/  ELECT P0, URZ, PT ;  /* 0x0000000000ff782f */ /* 0x000fe20003800000 */
[----:B------:R-:W-:Y:S01]  /*3970*/  IMAD.MOV.U32 R0, RZ, RZ, 0x1 ;  /* 0x00000001ff007424 */ /* 0x000fe200078e00ff */
[----:B------:R-:W-:Y:S01]  /*3980*/  UIADD3 UR5, UPT, UPT, UR5, 0xe0, URZ ;  /* 0x000000e005057890 */ /* 0x000fe2000fffe0ff */
[----:B------:R-:W-:Y:S01]  /*3990*/  SHF.L.U32 R3, R11, 0x1f, RZ ;  /* 0x0000001f0b037819 */ /* 0x000fe200000006ff */
[----:B------:R-:W-:-:S03]  /*39a0*/  UMOV UR6, 0x40 ;  /* 0x0000004000067882 */ /* 0x000fc60000000000 */
[----:B------:R-:W-:Y:S01]  /*39b0*/  UVIRTCOUNT.DEALLOC.SMPOOL 0x80 ;  /* 0x000000800000784c */ /* 0x000fe20000000000 */
[----:B--2---:R-:W-:Y:S02]  /*39c0*/  ULEA UR4, UR4, UR6, 0x18 ;  /* 0x0000000604047291 */ /* 0x004fe4000f8ec0ff */
[----:B------:R-:W-:-:S07]  /*39d0*/  ULEA UR6, UR15, UR5, 0x3 ;  /* 0x000000050f067291 */ /* 0x000fce000f8e18ff */
[----:B------:R2:W-:Y:S02]  /*39e0*/  @P0 STS.U8 [UR4+0x1c], R0 ;  /* 0x00001c00ff000988 */ /* 0x0005e40008000004 */
[----:B------:R-:W4:Y:S02]  /*39f0*/  SYNCS.PHASECHK.TRANS64.TRYWAIT P0, [UR6], R3 ;  /* 0x00000003ff0075a7 */ /* 0x000f240008001106 */
[----:B--2-4-:R-:W-:Y:S05]  /*3a00*/  @!P0 BRA `(.L_x_62) ;  /* 0x0000004000188947 */ /* 0x014fea0003800000 */
.L_x_141:
[----:B-1----:R-:W-:-:S04]  /*3a10*/  UIADD3 UR7, UPT, UPT, UR15, 0x1, URZ ;  /* 0x000000010f077890 */ /* 0x002fc8000fffe0ff */
[----:B------:R-:W-:-:S04]  /*3a20*/  UISETP.NE.AND UP0, UPT, UR7, 0x4, UPT ;  /* 0x000000040700788c */ /* 0x000fc8000bf05270 */
[----:B------:R-:W-:Y:S02]  /*3a30*/  USEL UR8, URZ, 0x1, UP0 ;  /* 0x00000001ff087887 */ /* 0x000fe40008000000 */
[----:B------:R-:W-:-:S04]  /*3a40*/  USEL UR7, UR7, URZ, UP0 ;  /* 0x000000ff07077287 */ /* 0x000fc80008000000 */
[----:B------:R-:W-:Y:S01]  /*3a50*/  ULEA UR6, UR7, UR5, 0x3 ;  /* 0x0000000507067291 */ /* 0x000fe2000f8e18ff */
[----:B------:R-:W-:-:S04]  /*3a60*/  LOP3.LUT R2, R11, UR8, RZ, 0x3c, !PT ;  /* 0x000000080b027c12 */ /* 0x000fc8000f8e3cff */
[----:B--2---:R-:W-:-:S04]  /*3a70*/  SHF.L.U32 R3, R2, 0x1f, RZ ;  /* 0x0000001f02037819 */ /* 0x004fc800000006ff */
[----:B------:R-:W1:Y:S02]  /*3a80*/  SYNCS.PHASECHK.TRANS64.TRYWAIT P0, [UR6], R3 ;  /* 0x00000003ff0075a7 */ /* 0x000e640008001106 */
[----:B-1----:R-:W-:Y:S05]  /*3a90*/  @!P0 BRA `(.L_x_63) ;  /* 0x00000040000c8947 */ /* 0x002fea0003800000 */
.L_x_143:
        /* <DEDUP_REMOVED lines=9> */
.L_x_145:
[----:B------:R-:W-:-:S04]  /*3b30*/  UIADD3 UR7, UPT, UPT, UR7, 0x1, URZ ;  /* 0x0000000107077890 */ /* 0x000fc8000fffe0ff */
[----:B------:R-:W-:-:S04]  /*3b40*/  UISETP.NE.AND UP0, UPT, UR7, 0x4, UPT ;  /* 0x000000040700788c */ /* 0x000fc8000bf05270 */
[----:B------:R-:W-:Y:S02]  /*3b50*/  USEL UR6, URZ, 0x1, UP0 ;  /* 0x00000001ff067887 */ /* 0x000fe40008000000 */
[----:B------:R-:W-:-:S04]  /*3b60*/  USEL UR7, UR7, URZ, UP0 ;  /* 0x000000ff07077287 */ /* 0x000fc80008000000 */
[----:B------:R-:W-:Y:S01]  /*3b70*/  ULEA UR7, UR7, UR5, 0x3 ;  /* 0x0000000507077291 */ /* 0x000fe2000f8e18ff */
[----:B-1----:R-:W-:-:S04]  /*3b80*/  LOP3.LUT R3, R2, UR6, RZ, 0x3c, !PT ;  /* 0x0000000602037c12 */ /* 0x002fc8000f8e3cff */
[----:B------:R-:W-:-:S04]  /*3b90*/  SHF.L.U32 R3, R3, 0x1f, RZ ;  /* 0x0000001f03037819 */ /* 0x000fc800000006ff */
[----:B------:R-:W1:Y:S02]  /*3ba0*/  SYNCS.PHASECHK.TRANS64.TRYWAIT P0, [UR7], R3 ;  /* 0x00000003ff0075a7 */ /* 0x000e640008001107 */
[----:B-1----:R-:W-:Y:S05]  /*3bb0*/  @!P0 BRA `(.L_x_65) ;  /* 0x0000003c00f48947 */ /* 0x002fea0003800000 */
.L_x_147:
[----:B------:R-:W-:Y:S01]  /*3bc0*/  NOP ;  /* 0x0000000000007918 */ /* 0x000fe20000000000 */
[----:B-1----:R-:W1:Y:S01]  /*3bd0*/  LDS R0, [UR4+0x14] ;  /* 0x00001404ff007984 */ /* 0x002e620008000800 */
[----:B------:R-:W-:Y:S01]  /*3be0*/  ULOP3.LUT UR6, UR16, 0xffff, URZ, 0xc0, !UPT ;  /* 0x0000ffff10067892 */ /* 0x000fe2000f8ec0ff */
[----:B------:R-:W-:Y:S01]  /*3bf0*/  UMOV UR8, 0xffff ;  /* 0x0000ffff00087882 */ /* 0x000fe20000000000 */
[----:B------:R-:W-:Y:S02]  /*3c00*/  UMOV UR5, 0x1 ;  /* 0x0000000100057882 */ /* 0x000fe40000000000 */
[----:B------:R-:W-:-:S04]  /*3c10*/  USHF.R.U32.HI UR6, URZ, 0x5, UR6 ;  /* 0x00000005ff067899 */ /* 0x000fc80008011606 */
[----:B------:R-:W-:Y:S02]  /*3c20*/  USHF.L.U32 UR8, UR8, UR6, URZ ;  /* 0x0000000608087299 */ /* 0x000fe400080006ff */
[----:B------:R-:W-:-:S04]  /*3c30*/  USHF.L.U32 UR5, UR5, UR6, URZ ;  /* 0x0000000605057299 */ /* 0x000fc800080006ff */
[----:B-1----:R-:W-:-:S04]  /*3c40*/  LOP3.LUT R0, R0, UR8, RZ, 0xc0, !PT ;  /* 0x0000000800007c12 */ /* 0x002fc8000f8ec0ff */
[----:B------:R-:W-:-:S13]  /*3c50*/  ISETP.NE.AND P0, PT, R0, UR8, PT ;  /* 0x0000000800007c0c */ /* 0x000fda000bf05270 */
[----:B------:R-:W-:Y:S05]  /*3c60*/  @P0 BRA `(.L_x_66) ;  /* 0x0000000000580947 */ /* 0x000fea0003800000 */
[----:B------:R-:W1:Y:S02]  /*3c70*/  LDS R0, [UR4+0x18] ;  /* 0x00001804ff007984 */ /* 0x000e640008000800 */
[----:B-1----:R-:W-:-:S04]  /*3c80*/  LOP3.LUT R0, R0, UR5, RZ, 0xc0, !PT ;  /* 0x0000000500007c12 */ /* 0x002fc8000f8ec0ff */
[----:B------:R-:W-:-:S13]  /*3c90*/  ISETP.NE.AND P0, PT, R0, UR5, PT ;  /* 0x0000000500007c0c */ /* 0x000fda000bf05270 */
[----:B------:R-:W-:Y:S05]  /*3ca0*/  @P0 BRA `(.L_x_67) ;  /* 0x00000000003c0947 */ /* 0x000fea0003800000 */
[----:B------:R-:W1:Y:S01]  /*3cb0*/  S2R R2, SR_LANEID ;  /* 0x0000000000027919 */ /* 0x000e620000000000 */
[----:B------:R-:W-:Y:S01]  /*3cc0*/  ULOP3.LUT UR8, URZ, UR8, URZ, 0x33, !UPT ;  /* 0x00000008ff087292 */ /* 0x000fe2000f8e33ff */
[----:B------:R-:W-:Y:S01]  /*3cd0*/  LOP3.LUT R4, RZ, UR5, RZ, 0x33, !PT ;  /* 0x00000005ff047c12 */ /* 0x000fe2000f8e33ff */
[----:B------:R-:W-:Y:S02]  /*3ce0*/  VOTEU.ANY UR7, UPT, PT ;  /* 0x0000000000077886 */ /* 0x000fe400038e0100 */
[----:B------:R-:W-:Y:S01]  /*3cf0*/  UFLO.U32 UR7, UR7 ;  /* 0x00000007000772bd */ /* 0x000fe200080e0000 */
[----:B------:R-:W2:Y:S01]  /*3d00*/  REDUX UR5, R4 ;  /* 0x00000000040573c4 */ /* 0x000ea20000000000 */
[----:B------:R-:W-:-:S06]  /*3d10*/  IMAD.U32 R0, RZ, RZ, UR8 ;  /* 0x00000008ff007e24 */ /* 0x000fcc000f8e00ff */
[----:B------:R4:W-:Y:S01]  /*3d20*/  UTCATOMSWS.AND URZ, UR8 ;  /* 0x0000000800ff79e3 */ /* 0x0009e20008000000 */
[----:B------:R-:W3:Y:S01]  /*3d30*/  REDUX UR6, R0 ;  /* 0x00000000000673c4 */ /* 0x000ee20000000000 */
[----:B-1----:R-:W-:Y:S01]  /*3d40*/  ISETP.EQ.U32.AND P0, PT, R2, UR7, PT ;  /* 0x0000000702007c0c */ /* 0x002fe2000bf02070 */
[----:B--2---:R-:W-:Y:S01]  /*3d50*/  IMAD.U32 R2, RZ, RZ, UR5 ;  /* 0x00000005ff027e24 */ /* 0x004fe2000f8e00ff */
[----:B---3--:R-:W-:-:S11]  /*3d60*/  MOV R3, UR6 ;  /* 0x0000000600037c02 */ /* 0x008fd60008000f00 */
[----:B------:R4:W-:Y:S04]  /*3d70*/  @P0 ATOMS.AND RZ, [UR4+0x14], R3 ;  /* 0x00001403ffff098c */ /* 0x0009e8000a800004 */
[----:B------:R4:W-:Y:S01]  /*3d80*/  @P0 ATOMS.AND RZ, [UR4+0x18], R2 ;  /* 0x00001802ffff098c */ /* 0x0009e2000a800004 */
[----:B------:R-:W-:Y:S05]  /*3d90*/  BRA `(.L_x_68) ;  /* 0x0000000000147947 */ /* 0x000fea0003800000 */
.L_x_67:
[----:B------:R-:W-:Y:S02]  /*3da0*/  MOV R2, 0x3dc0 ;  /* 0x00003dc000027802 */ /* 0x000fe40000000f00 */
[----:B---3-5:R-:W-:Y:S05]  /*3db0*/  CALL.REL.NOINC `($__internal_0_$__cuda_sm10x_tcgen05_guardrail_trap_col_being_dealloced_not_returned_by_alloc) ;  /* 0x0000004000687944 */ /* 0x028fea0003c00000 */
[----:B------:R-:W-:Y:S05]  /*3dc0*/  BRA `(.L_x_68) ;  /* 0x0000000000087947 */ /* 0x000fea0003800000 */
.L_x_66:
[----:B------:R-:W-:Y:S02]  /*3dd0*/  MOV R2, 0x3df0 ;  /* 0x00003df000027802 */ /* 0x000fe40000000f00 */
[----:B---3-5:R-:W-:Y:S05]  /*3de0*/  CALL.REL.NOINC `($__internal_2_$__cuda_sm10x_tcgen05_guardrail_trap_unallocated_columns_being_dealloced) ;  /* 0x0000004000747944 */ /* 0x028fea0003c00000 */
.L_x_68:
[----:B------:R-:W-:Y:S01]  /*3df0*/  NOP ;  /* 0x0000000000007918 */ /* 0x000fe20000000000 */
[----:B----4-:R-:W-:Y:S05]  /*3e00*/  EXIT ;  /* 0x000000000000794d */ /* 0x010fea0003800000 */
.L_x_50:
[----:B------:R-:W-:-:S09]  /*3e10*/  UISETP.NE.OR UP2, UPT, UR8, 0x3, !UP2 ;  /* 0x000000030800788c */ /* 0x000fd2000d745670 */
[----:B------:R-:W-:Y:S05]  /*3e20*/  BRA.U UP2, `(.L_x_69) ;  /* 0x0000000d02b07547 */ /* 0x000fea000b800000 */
[----:B------:R-:W1:Y:S01]  /*3e30*/  LDC R0, c[0x0][0xb30] ;  /* 0x0002cc00ff007b82 */ /* 0x000e620000000800 */
[----:B------:R-:W2:Y:S01]  /*3e40*/  LDCU.64 UR8, c[0x0][0x888] ;  /* 0x00011100ff0877ac */ /* 0x000ea20008000a00 */
[----:B------:R-:W-:Y:S02]  /*3e50*/  HFMA2 R25, -RZ, RZ, 0, 0 ;  /* 0x00000000ff197431 */ /* 0x000fe400000001ff */
[----:B------:R-:W-:Y:S01]  /*3e60*/  IMAD.MOV.U32 R34, RZ, RZ, 0x1 ;  /* 0x00000001ff227424 */ /* 0x000fe200078e00ff */
[----:B------:R-:W-:Y:S01]  /*3e70*/  MOV R23, 0x2000 ;  /* 0x0000200000177802 */ /* 0x000fe20000000f00 */
[----:B------:R-:W4:Y:S01]  /*3e80*/  LDCU.64 UR4, c[0x0][0x890] ;  /* 0x00011200ff0477ac */ /* 0x000f220008000a00 */
[----:B------:R-:W-:Y:S01]  /*3e90*/  IMAD.MOV.U32 R27, RZ, RZ, RZ ;  /* 0x000000ffff1b7224 */ /* 0x000fe200078e00ff */
[----:B------:R-:W3:Y:S01]  /*3ea0*/  LDC R19, c[0x0][0x370] ;  /* 0x0000dc00ff137b82 */ /* 0x000ee20000000800 */
[----:B------:R-:W-:Y:S01]  /*3eb0*/  UMOV UR7, 0x400 ;  /* 0x0000040000077882 */ /* 0x000fe20000000000 */
[----:B------:R-:W-:-:S02]  /*3ec0*/  UPLOP3.LUT UP1, UPT, UPT, UPT, UPT, 0x40, 0x4 ;  /* 0x000000000004789c */ /* 0x000fc40003f2e870 */
[----:B------:R-:W-:Y:S01]  /*3ed0*/  ULEA UR7, UR37, UR7, 0x18 ;  /* 0x0000000725077291 */ /* 0x000fe2000f8ec0ff */
[----:B------:R-:W-:-:S03]  /*3ee0*/  UMOV UR13, URZ ;  /* 0x000000ff000d7c82 */ /* 0x000fc60008000000 */
[----:B------:R-:W3:Y:S01]  /*3ef0*/  LDC R2, c[0x0][0xb0c] ;  /* 0x0002c300ff027b82 */ /* 0x000ee20000000800 */
[----:B--2---:R-:W-:Y:S02]  /*3f00*/  UISETP.NE.U32.AND UP3, UPT, UR8, URZ, UPT ;  /* 0x000000ff0800728c */ /* 0x004fe4000bf65070 */
[----:B----4-:R-:W-:-:S05]  /*3f10*/  UISETP.NE.U32.AND UP4, UPT, UR4, URZ, UPT ;  /* 0x000000ff0400728c */ /* 0x010fca000bf85070 */
[----:B------:R-:W2:Y:S01]  /*3f20*/  LDC R18, c[0x0][0xb20] ;  /* 0x0002c800ff127b82 */ /* 0x000ea20000000800 */
[----:B-1----:R-:W-:Y:S01]  /*3f30*/  ISETP.NE.AND P1, PT, R0, 0x1, PT ;  /* 0x000000010000780c */ /* 0x002fe20003f25270 */
[----:B------:R-:W-:Y:S02]  /*3f40*/  UISETP.NE.AND.EX UP3, UPT, UR9, URZ, UPT, UP3 ;  /* 0x000000ff0900728c */ /* 0x000fe4000bf65330 */
[----:B------:R-:W-:-:S04]  /*3f50*/  UISETP.NE.AND.EX UP4, UPT, UR5, URZ, UPT, UP4 ;  /* 0x000000ff0500728c */ /* 0x000fc8000bf85340 */
[----:B-----5:R-:W1:Y:S08]  /*3f60*/  LDC.64 R32, c[0x0][0x348] ;  /* 0x0000d200ff207b82 */ /* 0x020e700000000a00 */
[----:B------:R-:W4:Y:S08]  /*3f70*/  LDC.64 R16, c[0x0][0xb10] ;  /* 0x0002c400ff107b82 */ /* 0x000f300000000a00 */
[----:B------:R-:W1:Y:S08]  /*3f80*/  LDC.64 R6, c[0x0][0xb18] ;  /* 0x0002c600ff067b82 */ /* 0x000e700000000a00 */
[----:B------:R-:W1:Y:S08]  /*3f90*/  LDC.64 R4, c[0x0][0xb28] ;  /* 0x0002ca00ff047b82 */ /* 0x000e700000000a00 */
[----:B--23--:R-:W1:Y:S02]  /*3fa0*/  LDC R22, c[0x0][0x374] ;  /* 0x0000dd00ff167b82 */ /* 0x00ce640000000800 */
.L_x_78:
[----:B------:R-:W-:Y:S02]  /*3fb0*/  LEA R0, R27, UR7, 0x3 ;  /* 0x000000071b007c11 */ /* 0x000fe4000f8e18ff */
[----:B------:R-:W-:Y:S02]  /*3fc0*/  SHF.L.U32 R3, R25, 0x1f, RZ ;  /* 0x0000001f19037819 */ /* 0x000fe400000006ff */
[----:B------:R-:W-:Y:S02]  /*3fd0*/  LEA R28, R27, UR7, 0x4 ;  /* 0x000000071b1c7c11 */ /* 0x000fe4000f8e20ff */
[----:B--2---:R-:W2:Y:S02]  /*3fe0*/  SYNCS.PHASECHK.TRANS64.TRYWAIT P0, [R0+URZ+0xa0], R3 ;  /* 0x0000a003000075a7 */ /* 0x004ea400080011ff */
[----:B--2---:R-:W-:Y:S05]  /*3ff0*/  @!P0 BRA `(.L_x_70) ;  /* 0x0000003800fc8947 */ /* 0x004fea0003800000 */
.L_x_148:
[----:B------:R-:W-:Y:S01]  /*4000*/  ISETP.GE.AND P0, PT, R26, 0x1, PT ;  /* 0x000000011a00780c */ /* 0x000fe20003f06270 */
[----:B------:R-:W3:Y:S01]  /*4010*/  LDS.128 R28, [R28+0x130] ;  /* 0x000130001c1c7984 */ /* 0x000ee20000000c00 */
[----:B--2---:R-:W-:Y:S01]  /*4020*/  VIADD R0, R0, 0xb0 ;  /* 0x000000b000007836 */ /* 0x004fe20000000000 */
[----:B------:R-:W-:Y:S01]  /*4030*/  @!PT LDS RZ, [RZ] ;  /* 0x00000000fffff984 */ /* 0x000fe20000000800 */
[----:B------:R-:W-:Y:S01]  /*4040*/  @!PT LDS RZ, [RZ] ;  /* 0x00000000fffff984 */ /* 0x000fe20000000800 */
[----:B------:R-:W-:Y:S01]  /*4050*/  @!PT LDS RZ, [RZ] ;  /* 0x00000000fffff984 */ /* 0x000fe20000000800 */
[----:B------:R-:W-:Y:S01]  /*4060*/  @!PT LDS RZ, [RZ] ;  /* 0x00000000fffff984 */ /* 0x000fe20000000800 */
[----:B------:R2:W-:Y:S06]  /*4070*/  MEMBAR.ALL.CTA ;  /* 0x0000000000007992 */ /* 0x0005ec0000008000 */
[----:B--2---:R-:W2:Y:S01]  /*4080*/  FENCE.VIEW.ASYNC.S ;  /* 0x00000000000073c6 */ /* 0x004ea20000000000 */
[----:B------:R-:W-:Y:S04]  /*4090*/  PRMT R0, RZ, 0x654, R0 ;  /* 0x00000654ff007816 */ /* 0x000fe80000000000 */
[----:B--2---:R2:W-:Y:S01]  /*40a0*/  SYNCS.ARRIVE.TRANS64.RED.A1T0 RZ, [R0+URZ], RZ ;  /* 0x000000ff00ff79a7 */ /* 0x0045e200081004ff */
[----:B---3--:R-:W-:Y:S11]  /*40b0*/  LOP3.LUT P3, RZ, R30, 0x1, RZ, 0xc0, !PT ;  /* 0x000000011eff7812 */ /* 0x008ff6000786c0ff */
[----:B------:R-:W-:Y:S02]  /*40c0*/  @!UPT UIADD3 URZ, UPT, UPT, URZ, URZ, URZ ;  /* 0x000000fffffff290 */ /* 0x000fe4000fffe0ff */
[----:B------:R-:W-:Y:S02]  /*40d0*/  @P3 MOV R13, R28 ;  /* 0x0000001c000d3202 */ /* 0x000fe40000000f00 */
[----:B------:R-:W-:Y:S01]  /*40e0*/  @P3 LOP3.LUT R8, R29, 0xffff, RZ, 0xc0, !PT ;  /* 0x0000ffff1d083812 */ /* 0x000fe200078ec0ff */
[----:B--2---:R-:W-:Y:S06]  /*40f0*/  @!P0 BRA `(.L_x_71) ;  /* 0x0000000000a48947 */ /* 0x004fec0003800000 */
[----:B-1----:R-:W-:Y:S01]  /*4100*/  IMAD.HI.U32 R37, R22, R7, RZ ;  /* 0x0000000716257227 */ /* 0x002fe200078e00ff */
[----:B------:R-:W-:Y:S02]  /*4110*/  ISETP.NE.AND P0, PT, R6, 0x1, PT ;  /* 0x000000010600780c */ /* 0x000fe40003f05270 */
[----:B------:R-:W-:Y:S01]  /*4120*/  ISETP.NE.AND P2, PT, R26, 0x1, PT ;  /* 0x000000011a00780c */ /* 0x000fe20003f45270 */
[----:B----4-:R-:W-:Y:S01]  /*4130*/  IMAD.HI.U32 R36, R19, R16, RZ ;  /* 0x0000001013247227 */ /* 0x010fe200078e00ff */
[----:B------:R-:W-:Y:S02]  /*4140*/  SHF.R.U32.HI R37, RZ, R18, R37 ;  /* 0x00000012ff257219 */ /* 0x000fe40000011625 */
[----:B------:R-:W-:Y:S01]  /*4150*/  ISETP.NE.AND P4, PT, R2, 0x1, PT ;  /* 0x000000010200780c */ /* 0x000fe20003f85270 */
[----:B------:R-:W-:Y:S01]  /*4160*/  IMAD.HI.U32 R38, R13, R16, RZ ;  /* 0x000000100d267227 */ /* 0x000fe200078e00ff */
[----:B------:R-:W-:Y:S02]  /*4170*/  SHF.R.U32.HI R36, RZ, R17, R36 ;  /* 0x00000011ff247219 */ /* 0x000fe40000011624 */
[----:B------:R-:W-:Y:S01]  /*4180*/  SEL R3, R22, R37, !P0 ;  /* 0x0000002516037207 */ /* 0x000fe20004000000 */
[C---:B------:R-:W-:Y:S01]  /*4190*/  IMAD.HI.U32 R37, R8.reuse, R7, RZ ;  /* 0x0000000708257227 */ /* 0x040fe200078e00ff */
[----:B------:R-:W-:Y:S02]  /*41a0*/  SEL R11, R19, R36, !P4 ;  /* 0x00000024130b7207 */ /* 0x000fe40006000000 */
[----:B------:R-:W-:Y:S01]  /*41b0*/  SHF.R.U32.HI R38, RZ, R17, R38 ;  /* 0x00000011ff267219 */ /* 0x000fe20000011626 */
[----:B------:R-:W-:Y:S01]  /*41c0*/  IMAD.HI.U32 R40, R3, R4, RZ ;  /* 0x0000000403287227 */ /* 0x000fe200078e00ff */
[----:B------:R-:W-:Y:S03]  /*41d0*/  SHF.R.U32.HI R37, RZ, R18, R37 ;  /* 0x00000012ff257219 */ /* 0x000fe60000011625 */
[----:B------:R-:W-:Y:S01]  /*41e0*/  IMAD.HI.U32 R36, R11, R4, RZ ;  /* 0x000000040b247227 */ /* 0x000fe200078e00ff */
[----:B------:R-:W-:Y:S02]  /*41f0*/  @P2 SHF.R.U32.HI R3, RZ, R5, R40 ;  /* 0x00000005ff032219 */ /* 0x000fe40000011628 */
[----:B------:R-:W-:Y:S02]  /*4200*/  SEL R9, R8, R37, !P0 ;  /* 0x0000002508097207 */ /* 0x000fe40004000000 */
[----:B------:R-:W-:Y:S01]  /*4210*/  @P2 SHF.R.U32.HI R11, RZ, R5, R36 ;  /* 0x00000005ff0b2219 */ /* 0x000fe20000011624 */
[C---:B------:R-:W-:Y:S01]  /*4220*/  IMAD R10, R26.reuse, R3, RZ ;  /* 0x000000031a0a7224 */ /* 0x040fe200078e02ff */
[----:B------:R-:W-:Y:S01]  /*4230*/  SEL R3, R13, R38, !P4 ;  /* 0x000000260d037207 */ /* 0x000fe20006000000 */
[C---:B------:R-:W-:Y:S03]  /*4240*/  IMAD.HI.U32 R14, R9.reuse, R4, RZ ;  /* 0x00000004090e7227 */ /* 0x040fe600078e00ff */
[----:B------:R-:W-:Y:S01]  /*4250*/  ISETP.GE.AND P0, PT, R9, R10, PT ;  /* 0x0000000a0900720c */ /* 0x000fe20003f06270 */
[C---:B------:R-:W-:Y:S01]  /*4260*/  IMAD R12, R26.reuse, R11, RZ ;  /* 0x0000000b1a0c7224 */ /* 0x040fe200078e02ff */
[-C--:B------:R-:W-:Y:S04]  /*4270*/  SHF.R.U32.HI R14, RZ, R5.reuse, R14 ;  /* 0x00000005ff0e7219 */ /* 0x080fe8000001160e */
[----:B------:R-:W-:Y:S02]  /*4280*/  ISETP.GE.OR P0, PT, R3, R12, P0 ;  /* 0x0000000c0300720c */ /* 0x000fe40000706670 */
[----:B------:R-:W-:Y:S05]  /*4290*/  SEL R15, R9, R14, !P2 ;  /* 0x0000000e090f7207 */ /* 0x000fea0005000000 */
[----:B------:R-:W-:Y:S04]  /*42a0*/  IMAD.MOV R14, RZ, RZ, -R15 ;  /* 0x000000ffff0e7224 */ /* 0x000fe800078e0a0f */
[----:B------:R-:W-:Y:S02]  /*42b0*/  IMAD R14, R26, R14, R9 ;  /* 0x0000000e1a0e7224 */ /* 0x000fe400078e0209 */
[C---:B------:R-:W-:Y:S05]  /*42c0*/  @!P0 IMAD.HI.U32 R10, R3.reuse, R4, RZ ;  /* 0x00000004030a8227 */ /* 0x040fea00078e00ff */
[----:B------:R-:W-:Y:S04]  /*42d0*/  @!P0 SHF.R.U32.HI R10, RZ, R5, R10 ;  /* 0x00000005ff0a8219 */ /* 0x000fe8000001160a */
[----:B------:R-:W-:Y:S01]  /*42e0*/  @!P0 SEL R0, R3, R10, !P2 ;  /* 0x0000000a03008207 */ /* 0x000fe20005000000 */
[----:B------:R-:W-:Y:S03]  /*42f0*/  IMAD.MOV R10, RZ, RZ, -R3 ;  /* 0x000000ffff0a7224 */ /* 0x000fe600078e0a03 */
[----:B------:R-:W-:Y:S01]  /*4300*/  @!P0 IADD3 R15, PT, PT, R15, -R0, RZ ;  /* 0x800000000f0f8210 */ /* 0x000fe20007ffe0ff */
[----:B------:R-:W-:Y:S01]  /*4310*/  @!P0 IMAD R0, R11, R14, R0 ;  /* 0x0000000e0b008224 */ /* 0x000fe200078e0200 */
[----:B------:R-:W-:Y:S01]  /*4320*/  IADD3 R11, PT, PT, -R9, RZ, RZ ;  /* 0x000000ff090b7210 */ /* 0x000fe20007ffe1ff */
[----:B------:R-:W-:Y:S02]  /*4330*/  IMAD R13, R2, R10, R13 ;  /* 0x0000000a020d7224 */ /* 0x000fe400078e020d */
[----:B------:R-:W-:Y:S02]  /*4340*/  @!P0 IMAD R9, R15, R26, R3 ;  /* 0x0000001a0f098224 */ /* 0x000fe400078e0203 */
[----:B------:R-:W-:Y:S02]  /*4350*/  @!P0 IMAD.MOV.U32 R3, RZ, RZ, R0 ;  /* 0x000000ffff038224 */ /* 0x000fe400078e0000 */
[----:B------:R-:W-:Y:S02]  /*4360*/  IMAD R8, R6, R11, R8 ;  /* 0x0000000b06087224 */ /* 0x000fe400078e0208 */
[----:B------:R-:W-:Y:S02]  /*4370*/  IMAD R13, R3, R2, R13 ;  /* 0x00000002030d7224 */ /* 0x000fe400078e020d */
[----:B------:R-:W-:Y:S02]  /*4380*/  IMAD R8, R9, R6, R8 ;  /* 0x0000000609087224 */ /* 0x000fe400078e0208 */
.L_x_71:
[----:B------:R-:W-:Y:S05]  /*4390*/  BRA.U UP1, `(.L_x_72) ;  /* 0x0000000101107547 */ /* 0x000fea000b800000 */
[----:B------:R-:W-:Y:S04]  /*43a0*/  MOV R0, UR6 ;  /* 0x0000000600007c02 */ /* 0x000fe80008000f00 */
[----:B------:R-:W-:Y:S04]  /*43b0*/  SHF.L.U32 R3, R0, 0x1f, RZ ;  /* 0x0000001f00037819 */ /* 0x000fe800000006ff */
[----:B------:R-:W2:Y:S02]  /*43c0*/  SYNCS.PHASECHK.TRANS64.TRYWAIT P0, [UR7+0x98], R3 ;  /* 0x00009803ff0075a7 */ /* 0x000ea40008001107 */
[----:B--2---:R-:W-:Y:S05]  /*43d0*/  @!P0 BRA `(.L_x_73) ;  /* 0x0000003800188947 */ /* 0x004fea0003800000 */
.L_x_72:
[----:B------:R-:W-:Y:S02]  /*43e0*/  R2UR UR11, R21 ;  /* 0x00000000150b72ca */ /* 0x000fe400000e0000 */
[----:B------:R-:W-:Y:S02]  /*43f0*/  R2UR UR10, R20 ;  /* 0x00000000140a72ca */ /* 0x000fe400000e0000 */
[----:B------:R-:W-:Y:S04]  /*4400*/  ISETP.NE.U32.AND P2, PT, RZ, UR4, PT ;  /* 0x00000004ff007c0c */ /* 0x000fe8000bf45070 */
[----:B------:R-:W-:Y:S05]  /*4410*/  ISETP.NE.AND.EX P2, PT, RZ, UR5, PT, P2 ;  /* 0x00000005ff007c0c */ /* 0x000fea000bf45320 */
[----:B------:R-:W-:Y:S02]  /*4420*/  USHF.L.U32 UR11, UR11, 0x6, URZ ;  /* 0x000000060b0b7899 */ /* 0x000fe400080006ff */
[----:B------:R-:W-:Y:S01]  /*4430*/  USHF.L.U32 UR10, UR10, 0x6, URZ ;  /* 0x000000060a0a7899 */ /* 0x000fe200080006ff */
[----:B------:R-:W-:Y:S11]  /*4440*/  BRA.U !UP4, `(.L_x_74) ;  /* 0x000000010c347547 */ /* 0x000ff6000b800000 */
[----:B------:R-:W-:Y:S01]  /*4450*/  UPLOP3.LUT UP0, UPT, UPT, UPT, UP3, 0x80, 0x8 ;  /* 0x000000000008789c */ /* 0x000fe20003f0f030 */
[----:B--2---:R-:W-:Y:S02]  /*4460*/  HFMA2 R0, -RZ, RZ, 0, 5.9604644775390625e-08 ;  /* 0x00000001ff007431 */ /* 0x004fe400000001ff */
[----:B------:R-:W-:Y:S03]  /*4470*/  IMAD.MOV.U32 R67, RZ, RZ, 0x1 ;  /* 0x00000001ff437424 */ /* 0x000fe600078e00ff */
[----:B------:R-:W-:Y:S05]  /*4480*/  PLOP3.LUT P0, PT, PT, PT, UP0, 0x80, 0x8 ;  /* 0x000000000008781c */ /* 0x000fea0003f0f008 */
[----:B------:R-:W2:Y:S01]  /*4490*/  @UP0 LDCU.64 UR14, c[0x0][0x888] ;  /* 0x00011100ff0e07ac */ /* 0x000ea20008000a00 */
[----:B------:R-:W-:Y:S07]  /*44a0*/  @UP0 UIMAD UR8, UR36, UR4, URZ ;  /* 0x00000004240802a4 */ /* 0x000fee000f8e02ff */
[----:B------:R-:W-:Y:S01]  /*44b0*/  @!P0 PRMT R67, R0, 0x7610, R67 ;  /* 0x0000761000438816 */ /* 0x000fe20000000043 */
[----:B--2---:R-:W-:Y:S03]  /*44c0*/  @UP0 UIMAD.WIDE UR14, UR8, 0x4, UR14 ;  /* 0x00000004080e08a5 */ /* 0x004fe6000f8e020e */
[----:B------:R-:W2:Y:S03]  /*44d0*/  @!UP0 LDCU UR8, c[0x0][0x880] ;  /* 0x00011000ff0887ac */ /* 0x000ea60008000800 */
[----:B------:R-:W-:Y:S01]  /*44e0*/  IMAD.U32 R10, RZ, RZ, UR14 ;  /* 0x0000000eff0a7e24 */ /* 0x000fe2000f8e00ff */
[----:B------:R-:W-:Y:S05]  /*44f0*/  MOV R11, UR15 ;  /* 0x0000000f000b7c02 */ /* 0x000fea0008000f00 */
[----:B------:R3:W5:Y:S02]  /*4500*/  @P0 LDG.E R35, desc[UR46][R10.64] ;  /* 0x0000002e0a230981 */ /* 0x000764000c1e1900 */
[----:B--23--:R-:W-:Y:S07]  /*4510*/  @!P0 IMAD.U32 R35, RZ, RZ, UR8 ;  /* 0x00000008ff238e24 */ /* 0x00cfee000f8e00ff */
.L_x_74:
[----:B-----5:R-:W-:Y:S01]  /*4520*/  @!P2 FSETP.EQ.AND P0, PT, R35, RZ, PT ;  /* 0x000000ff2300a20b */ /* 0x020fe20003f02000 */
[----:B------:R-:W-:Y:S01]  /*4530*/  @!UPT UIADD3 URZ, UPT, UPT, URZ, URZ, URZ ;  /* 0x000000fffffff290 */ /* 0x000fe2000fffe0ff */
[----:B------:R-:W-:Y:S11]  /*4540*/  @!P2 BRA `(.L_x_75) ;  /* 0x000000000014a947 */ /* 0x000ff60003800000 */
[----:B------:R-:W-:Y:S02]  /*4550*/  LOP3.LUT P2, RZ, R67, 0xff, RZ, 0xc0, !PT ;  /* 0x000000ff43ff7812 */ /* 0x000fe4000784c0ff */
[----:B------:R-:W-:Y:S04]  /*4560*/  PLOP3.LUT P0, PT, PT, PT, UP0, 0x80, 0x8 ;  /* 0x000000000008781c */ /* 0x000fe80003f0f008 */
[----:B------:R-:W-:Y:S07]  /*4570*/  PLOP3.LUT P0, PT, P0, PT, PT, 0x8, 0x80 ;  /* 0x000000000080781c */ /* 0x000fee000070e170 */
[----:B------:R-:W-:Y:S11]  /*4580*/  @P2 FSETP.EQ.AND P0, PT, R35, RZ, PT ;  /* 0x000000ff2300220b */ /* 0x000ff60003f02000 */
[----:B------:R-:W-:Y:S02]  /*4590*/  @!UPT UIADD3 URZ, UPT, UPT, URZ, URZ, URZ ;  /* 0x000000fffffff290 */ /* 0x000fe4000fffe0ff */
.L_x_75:
[----:B------:R-:W-:Y:S01]  /*45a0*/  ULEA UR15, UR13, UR7, 0x3 ;  /* 0x000000070d0f7291 */ /* 0x000fe2000f8e18ff */
[----:B--2---:R-:W-:Y:S02]  /*45b0*/  SHF.L.U32 R3, R34, 0x1f, RZ ;  /* 0x0000001f22037819 */ /* 0x004fe400000006ff */
[----:B------:R-:W-:Y:S04]  /*45c0*/  ELECT P4, URZ, PT ;  /* 0x0000000000ff782f */ /* 0x000fe80003880000 */
[----:B------:R-:W-:Y:S02]  /*45d0*/  PLOP3.LUT P4, PT, P0, P4, PT, 0xf2, 0x2f ;  /* 0x00000000002f781c */ /* 0x000fe40000789e72 */
[----:B------:R-:W2:Y:S11]  /*45e0*/  SYNCS.PHASECHK.TRANS64.TRYWAIT P2, [UR15+0x78], R3 ;  /* 0x00007803ff0075a7 */ /* 0x000eb6000804110f */
[----:B-1----:R-:W-:Y:S05]  /*45f0*/  @!P4 IADD3 R20, P0, PT, R32, 0x580, RZ ;  /* 0x000005802014c810 */ /* 0x002fea0007f1e0ff */
[----:B------:R-:W-:Y:S01]  /*4600*/  @!P4 IMAD.X R12, RZ, RZ, R33, P0 ;  /* 0x000000ffff0cc224 */ /* 0x000fe200000e0621 */
[----:B--2---:R-:W-:Y:S07]  /*4610*/  @!P2 BRA `(.L_x_76) ;  /* 0x0000003400a0a947 */ /* 0x004fee0003800000 */
.L_x_151:
[----:B------:R-:W2:Y:S01]  /*4620*/  LDC.64 R14, c[0x0][0xb10] ;  /* 0x0002c400ff0e7b82 */ /* 0x000ea20000000a00 */
[----:B------:R-:W-:Y:S01]  /*4630*/  @!P4 R2UR UR8, R12 ;  /* 0x000000000c08c2ca */ /* 0x000fe200000e0000 */
[----:B------:R-:W-:Y:S01]  /*4640*/  VOTEU.ALL UP2, P4 ;  /* 0x0000000000ff7886 */ /* 0x000fe20002040000 */
[----:B------:R-:W-:Y:S01]  /*4650*/  @!P4 R2UR UR9, R20 ;  /* 0x000000001409c2ca */ /* 0x000fe200000e0000 */
[----:B------:R-:W-:Y:S01]  /*4660*/  VOTEU.ALL UP1, P4 ;  /* 0x0000000000ff7886 */ /* 0x000fe20002020000 */
[----:B------:R-:W-:Y:S03]  /*4670*/  UMOV UR20, 0x0 ;  /* 0x0000000000147882 */ /* 0x000fe60000000000 */
[----:B------:R-:W3:Y:S01]  /*4680*/  LDC.64 R10, c[0x0][0xb18] ;  /* 0x0002c600ff0a7b82 */ /* 0x000ee20000000a00 */
[----:B------:R-:W-:Y:S01]  /*4690*/  UMOV UR21, 0x10000000 ;  /* 0x1000000000157882 */ /* 0x000fe20000000000 */
[----:B------:R-:W-:Y:S01]  /*46a0*/  UMOV UR12, UR36 ;  /* 0x00000024000c7c82 */ /* 0x000fe20008000000 */
[----:B------:R-:W-:Y:S01]  /*46b0*/  UIADD3 UR14, UPT, UPT, UR13, 0x1, URZ ;  /* 0x000000010d0e7890 */ /* 0x000fe2000fffe0ff */
[----:B------:R-:W-:Y:S01]  /*46c0*/  @P3 SHF.R.U32.HI R24, RZ, 0x10, R29 ;  /* 0x00000010ff183819 */ /* 0x000fe2000001161d */
[----:B------:R-:W-:Y:S03]  /*46d0*/  VIADD R27, R27, 0x1 ;  /* 0x000000011b1b7836 */ /* 0x000fe60000000000 */
[----:B-1----:R-:W1:Y:S01]  /*46e0*/  @!P1 LDC R0, c[0x0][0xb20] ;  /* 0x0002c800ff009b82 */ /* 0x002e620000000800 */
[----:B------:R-:W-:Y:S01]  /*46f0*/  UISETP.NE.AND UP5, UPT, UR14, 0x3, UPT ;  /* 0x000000030e00788c */ /* 0x000fe2000bfa5270 */
[----:B------:R-:W-:Y:S01]  /*4700*/  IMAD.U32 R21, RZ, RZ, UR8 ;  /* 0x00000008ff157e24 */ /* 0x000fe2000f8e00ff */
[----:B------:R-:W-:Y:S05]  /*4710*/  @!UP2 ULEA UR8, UR13, UR7, 0xd ;  /* 0x000000070d08a291 */ /* 0x000fea000f8e68ff */
[----:B------:R-:W5:Y:S01]  /*4720*/  @!P1 LDC R3, c[0x0][0xb0c] ;  /* 0x0002c300ff039b82 */ /* 0x000f620000000800 */
[----:B------:R-:W-:Y:S01]  /*4730*/  IMAD.U32 R20, RZ, RZ, UR9 ;  /* 0x00000009ff147e24 */ /* 0x000fe2000f8e00ff */
[----:B------:R-:W-:Y:S01]  /*4740*/  UIADD3 UR9, UPT, UPT, UR15, 0x60, URZ ;  /* 0x000000600f097890 */ /* 0x000fe2000fffe0ff */
[----:B------:R-:W-:Y:S01]  /*4750*/  @!P4 R2UR UR19, R21 ;  /* 0x000000001513c2ca */ /* 0x000fe200000e0000 */
[----:B------:R-:W-:Y:S02]  /*4760*/  @!UP2 UIADD3 UR8, UPT, UPT, UR8, 0x400, URZ ;  /* 0x000004000808a890 */ /* 0x000fe4000fffe0ff */
[----:B------:R-:W-:Y:S01]  /*4770*/  @!P4 R2UR UR18, R20 ;  /* 0x000000001412c2ca */ /* 0x000fe200000e0000 */
[----:B------:R-:W-:Y:S01]  /*4780*/  @!P4 IMAD.MOV.U32 R20, RZ, RZ, 0x2000 ;  /* 0x00002000ff14c424 */ /* 0x000fe200078e00ff */
[----:B------:R-:W-:Y:S02]  /*4790*/  UPRMT UR16, UR37, 0x654, UR9 ;  /* 0x0000065425107896 */ /* 0x000fe40008000009 */
[----:B------:R-:W-:Y:S02]  /*47a0*/  USEL UR17, URZ, 0x1, UP5 ;  /* 0x00000001ff117887 */ /* 0x000fe4000a800000 */
[----:B------:R-:W-:Y:S04]  /*47b0*/  USEL UR14, UR14, URZ, UP5 ;  /* 0x000000ff0e0e7287 */ /* 0x000fe8000a800000 */
[----:B------:R-:W-:Y:S01]  /*47c0*/  ULEA UR13, UR14, UR7, 0x3 ;  /* 0x000000070e0d7291 */ /* 0x000fe2000f8e18ff */
[----:B------:R-:W-:Y:S02]  /*47d0*/  LOP3.LUT R34, R34, UR17, RZ, 0x3c, !PT ;  /* 0x0000001122227c12 */ /* 0x000fe4000f8e3cff */
[----:B------:R1:W-:Y:S01]  /*47e0*/  @!UP1 UTMALDG.3D [UR8], [UR18], desc[UR20] ;  /* 0x00001408120095b4 */ /* 0x0003e20008011000 */
[----:B------:R1:W-:Y:S01]  /*47f0*/  @!P4 SYNCS.ARRIVE.TRANS64.RED.A0TR RZ, [UR15+0x60], R20 ;  /* 0x00006014ffffc9a7 */ /* 0x0003e2000830040f */
[----:B------:R-:W-:Y:S02]  /*4800*/  SHF.L.U32 R12, R34, 0x1f, RZ ;  /* 0x0000001f220c7819 */ /* 0x000fe400000006ff */
[----:B-----5:R-:W-:Y:S01]  /*4810*/  @!P1 ISETP.NE.AND P2, PT, R3, 0x1, PT ;  /* 0x000000010300980c */ /* 0x020fe20003f45270 */
[C---:B--2---:R-:W-:Y:S01]  /*4820*/  @!P1 IMAD.HI.U32 R14, R13.reuse, R14, RZ ;  /* 0x0000000e0d0e9227 */ /* 0x044fe200078e00ff */
[----:B---3--:R-:W-:Y:S03]  /*4830*/  @!P1 ISETP.NE.AND P0, PT, R10, 0x1, PT ;  /* 0x000000010a00980c */ /* 0x008fe60003f05270 */
[C---:B------:R-:W-:Y:S01]  /*4840*/  @!P1 IMAD.HI.U32 R11, R8.reuse, R11, RZ ;  /* 0x0000000b080b9227 */ /* 0x040fe200078e00ff */
[----:B------:R-:W-:Y:S04]  /*4850*/  @!P1 SHF.R.U32.HI R14, RZ, R15, R14 ;  /* 0x0000000fff0e9219 */ /* 0x000fe8000001160e */
[----:B-1----:R-:W-:Y:S01]  /*4860*/  @!P1 SHF.R.U32.HI R9, RZ, R0, R11 ;  /* 0x00000000ff099219 */ /* 0x002fe2000001160b */
[----:B------:R-:W-:Y:S01]  /*4870*/  SYNCS.ARRIVE.TRANS64.RED.A1T0 RZ, [UR16], RZ ;  /* 0x000000ffffff79a7 */ /* 0x000fe20008100410 */
[----:B------:R-:W-:Y:S02]  /*4880*/  @!P1 SEL R14, R13, R14, !P2 ;  /* 0x0000000e0d0e9207 */ /* 0x000fe40005000000 */
[----:B------:R-:W-:Y:S01]  /*4890*/  @!P1 SEL R9, R8, R9, !P0 ;  /* 0x0000000908099207 */ /* 0x000fe20004000000 */
[----:B------:R-:W1:Y:S04]  /*48a0*/  SYNCS.PHASECHK.TRANS64.TRYWAIT P5, [UR13+0x78], R12 ;  /* 0x0000780cff0075a7 */ /* 0x000e6800080a110d */
[----:B------:R-:W-:Y:S02]  /*48b0*/  @!P1 IMAD.IADD R0, R9, 0x1, -R14 ;  /* 0x0000000109009824 */ /* 0x000fe400078e0a0e */
[----:B------:R-:W-:Y:S02]  /*48c0*/  @!P1 IMAD.IADD R9, R14, 0x1, -R9 ;  /* 0x000000010e099824 */ /* 0x000fe400078e0a09 */
[----:B------:R-:W-:Y:S02]  /*48d0*/  @!P1 IMAD R13, R0, R3, R13 ;  /* 0x00000003000d9224 */ /* 0x000fe400078e020d */
[----:B------:R-:W-:Y:S01]  /*48e0*/  @!P1 IMAD R8, R9, R10, R8 ;  /* 0x0000000a09089224 */ /* 0x000fe200078e0208 */
[----:B-1----:R-:W-:Y:S06]  /*48f0*/  @!P5 BRA `(.L_x_77) ;  /* 0x000000340000d947 */ /* 0x002fec0003800000 */
.L_x_153:
[----:B-1----:R-:W-:Y:S01]  /*4900*/  @!P4 IADD3 R3, P0, PT, R32, 0x580, RZ ;  /* 0x000005802003c810 */ /* 0x002fe20007f1e0ff */
[----:B------:R-:W-:Y:S01]  /*4910*/  UMOV UR18, 0x0 ;  /* 0x0000000000127882 */ /* 0x000fe20000000000 */
[----:B------:R-:W-:Y:S01]  /*4920*/  UMOV UR19, 0x10000000 ;  /* 0x1000000000137882 */ /* 0x000fe20000000000 */
[----:B------:R-:W-:Y:S01]  /*4930*/  VOTEU.ALL UP1, P4 ;  /* 0x0000000000ff7886 */ /* 0x000fe20002020000 */
[----:B------:R-:W-:Y:S01]  /*4940*/  @!P4 R2UR UR9, R3 ;  /* 0x000000000309c2ca */ /* 0x000fe200000e0000 */
[----:B------:R-:W-:Y:S01]  /*4950*/  @!P4 IMAD.X R0, RZ, RZ, R33, P0 ;  /* 0x000000ffff00c224 */ /* 0x000fe200000e0621 */
[----:B------:R-:W-:Y:S01]  /*4960*/  UMOV UR12, UR36 ;  /* 0x00000024000c7c82 */ /* 0x000fe20008000000 */
[----:B------:R-:W-:Y:S01]  /*4970*/  @P3 R2UR UR36, R24 ;  /* 0x00000000182432ca */ /* 0x000fe200000e0000 */
[----:B------:R-:W-:Y:S01]  /*4980*/  @!UP1 ULEA UR15, UR14, UR7, 0xd ;  /* 0x000000070e0f9291 */ /* 0x000fe2000f8e68ff */
[----:B------:R-:W-:Y:S01]  /*4990*/  ISETP.NE.AND P0, PT, R27, 0x2, PT ;  /* 0x000000021b00780c */ /* 0x000fe20003f05270 */
[----:B------:R-:W-:Y:S01]  /*49a0*/  @!UP1 UIADD3 UR10, UPT, UPT, UR10, 0x20, URZ ;  /* 0x000000200a0a9890 */ /* 0x000fe2000fffe0ff */
[----:B------:R-:W-:Y:S01]  /*49b0*/  @!P4 R2UR UR8, R0 ;  /* 0x000000000008c2ca */ /* 0x000fe200000e0000 */
[----:B------:R-:W-:Y:S01]  /*49c0*/  IMAD.IADD R20, R8, 0x1, R66 ;  /* 0x0000000108147824 */ /* 0x000fe200078e0242 */
[----:B------:R-:W-:Y:S01]  /*49d0*/  SEL R0, RZ, 0x1, P0 ;  /* 0x00000001ff007807 */ /* 0x000fe20000000000 */
[----:B------:R-:W-:Y:S01]  /*49e0*/  IMAD.IADD R21, R13, 0x1, R68 ;  /* 0x000000010d157824 */ /* 0x000fe200078e0244 */
[----:B------:R-:W-:Y:S02]  /*49f0*/  SEL R27, R27, RZ, P0 ;  /* 0x000000ff1b1b7207 */ /* 0x000fe40000000000 */
[----:B------:R-:W-:Y:S01]  /*4a00*/  IMAD.U32 R10, RZ, RZ, UR9 ;  /* 0x00000009ff0a7e24 */ /* 0x000fe2000f8e00ff */
[----:B------:R-:W-:Y:S01]  /*4a10*/  UIADD3 UR9, UPT, UPT, UR13, 0x60, URZ ;  /* 0x000000600d097890 */ /* 0x000fe2000fffe0ff */
[----:B------:R-:W-:Y:S03]  /*4a20*/  LOP3.LUT R25, R25, R0, RZ, 0x3c, !PT ;  /* 0x0000000019197212 */ /* 0x000fe600078e3cff */
[----:B------:R-:W-:Y:S02]  /*4a30*/  @!P4 R2UR UR16, R10 ;  /* 0x000000000a10c2ca */ /* 0x000fe400000e0000 */
[----:B------:R-:W-:Y:S01]  /*4a40*/  IMAD.U32 R11, RZ, RZ, UR8 ;  /* 0x00000008ff0b7e24 */ /* 0x000fe2000f8e00ff */
[----:B------:R-:W-:Y:S01]  /*4a50*/  @!UP1 UIADD3 UR8, UPT, UPT, UR15, 0x400, URZ ;  /* 0x000004000f089890 */ /* 0x000fe2000fffe0ff */
[----:B------:R-:W-:Y:S01]  /*4a60*/  VOTEU.ALL UP1, P4 ;  /* 0x0000000000ff7886 */ /* 0x000fe20002020000 */
[----:B------:R-:W-:Y:S02]  /*4a70*/  UPRMT UR15, UR37, 0x654, UR9 ;  /* 0x00000654250f7896 */ /* 0x000fe40008000009 */
[----:B------:R-:W-:Y:S11]  /*4a80*/  @!P4 R2UR UR17, R11 ;  /* 0x000000000b11c2ca */ /* 0x000ff600000e0000 */
[----:B------:R-:W-:Y:S02]  /*4a90*/  @!UPT UIADD3 URZ, UPT, UPT, URZ, URZ, URZ ;  /* 0x000000fffffff290 */ /* 0x000fe4000fffe0ff */
[----:B------:R2:W-:Y:S01]  /*4aa0*/  @!UP1 UTMALDG.3D [UR8], [UR16], desc[UR18] ;  /* 0x00001208100095b4 */ /* 0x0005e20008011000 */
[----:B------:R2:W-:Y:S01]  /*4ab0*/  @!P4 SYNCS.ARRIVE.TRANS64.RED.A0TR RZ, [UR13+0x60], R23 ;  /* 0x00006017ffffc9a7 */ /* 0x0005e2000830040d */
[----:B------:R-:W-:Y:S04]  /*4ac0*/  UIADD3 UR13, UPT, UPT, UR14, 0x1, URZ ;  /* 0x000000010e0d7890 */ /* 0x000fe8000fffe0ff */
[----:B------:R-:W-:Y:S04]  /*4ad0*/  UISETP.NE.AND UP1, UPT, UR13, 0x3, UPT ;  /* 0x000000030d00788c */ /* 0x000fe8000bf25270 */
[----:B------:R-:W-:Y:S02]  /*4ae0*/  USEL UR14, URZ, 0x1, UP1 ;  /* 0x00000001ff0e7887 */ /* 0x000fe40008800000 */
[----:B------:R-:W-:Y:S02]  /*4af0*/  USEL UR13, UR13, URZ, UP1 ;  /* 0x000000ff0d0d7287 */ /* 0x000fe40008800000 */
[----:B------:R-:W-:Y:S02]  /*4b00*/  UPLOP3.LUT UP1, UPT, UPT, UPT, UPT, 0x80, 0x8 ;  /* 0x000000000008789c */ /* 0x000fe40003f2f070 */
[----:B------:R-:W-:Y:S01]  /*4b10*/  LOP3.LUT R34, R34, UR14, RZ, 0x3c, !PT ;  /* 0x0000000e22227c12 */ /* 0x000fe2000f8e3cff */
[----:B------:R-:W-:Y:S01]  /*4b20*/  SYNCS.ARRIVE.TRANS64.RED.A1T0 RZ, [UR15], RZ ;  /* 0x000000ffffff79a7 */ /* 0x000fe2000810040f */
[----:B------:R-:W-:Y:S07]  /*4b30*/  @P3 BRA `(.L_x_78) ;  /* 0xfffffff4001c3947 */ /* 0x000fee000383ffff */
[----:B------:R-:W-:Y:S01]  /*4b40*/  UIADD3 UR7, UPT, UPT, UR7, 0x78, URZ ;  /* 0x0000007807077890 */ /* 0x000fe2000fffe0ff */
[----:B------:R-:W-:-:S03]  /*4b50*/  SHF.L.U32 R3, R34, 0x1f, RZ ;  /* 0x0000001f22037819 */ /* 0x000fc600000006ff */
[----:B------:R-:W-:-:S09]  /*4b60*/  ULEA UR4, UR13, UR7, 0x3 ;  /* 0x000000070d047291 */ /* 0x000fd2000f8e18ff */
[----:B------:R-:W1:Y:S02]  /*4b70*/  SYNCS.PHASECHK.TRANS64.TRYWAIT P0, [UR4], R3 ;  /* 0x00000003ff0075a7 */ /* 0x000e640008001104 */
[----:B-1----:R-:W-:Y:S05]  /*4b80*/  @!P0 BRA `(.L_x_79) ;  /* 0x0000003000748947 */ /* 0x002fea0003800000 */
.L_x_155:
        /* <DEDUP_REMOVED lines=9> */
.L_x_157:
[----:B------:R-:W-:-:S04]  /*4c20*/  UIADD3 UR5, UPT, UPT, UR5, 0x1, URZ ;  /* 0x0000000105057890 */ /* 0x000fc8000fffe0ff */
[----:B------:R-:W-:-:S04]  /*4c30*/  UISETP.NE.AND UP0, UPT, UR5, 0x3, UPT ;  /* 0x000000030500788c */ /* 0x000fc8000bf05270 */
[----:B------:R-:W-:Y:S02]  /*4c40*/  USEL UR4, URZ, 0x1, UP0 ;  /* 0x00000001ff047887 */ /* 0x000fe40008000000 */
[----:B------:R-:W-:-:S04]  /*4c50*/  USEL UR5, UR5, URZ, UP0 ;  /* 0x000000ff05057287 */ /* 0x000fc80008000000 */
[----:B------:R-:W-:Y:S01]  /*4c60*/  ULEA UR5, UR5, UR7, 0x3 ;  /* 0x0000000705057291 */ /* 0x000fe2000f8e18ff */
[----:B-1----:R-:W-:-:S04]  /*4c70*/  LOP3.LUT R3, R34, UR4, RZ, 0x3c, !PT ;  /* 0x0000000422037c12 */ /* 0x002fc8000f8e3cff */
[----:B------:R-:W-:Y:S01]  /*4c80*/  SHF.L.U32 R3, R3, 0x1f, RZ ;  /* 0x0000001f03037819 */ /* 0x000fe200000006ff */
[----:B------:R-:W-:-:S07]  /*4c90*/  IMAD.U32 R0, RZ, RZ, UR5 ;  /* 0x00000005ff007e24 */ /* 0x000fce000f8e00ff */
.L_x_81:
[----:B-1----:R1:W3:Y:S02]  /*4ca0*/  SYNCS.PHASECHK.TRANS64.TRYWAIT P0, [R0+URZ], R3 ;  /* 0x00000003000075a7 */ /* 0x0022e400080011ff */
[----:B---3--:R-:W-:Y:S05]  /*4cb0*/  @!P0 NANOSLEEP.SYNCS 0x989680 ;  /* 0x009896800000895d */ /* 0x008fea0003900000 */
[----:B------:R-:W3:Y:S02]  /*4cc0*/  @!P0 SYNCS.PHASECHK.TRANS64 P0, [R0+URZ], R3 ;  /* 0x00000003000085a7 */ /* 0x000ee400080010ff */
[----:B--23--:R-:W-:Y:S05]  /*4cd0*/  @P0 EXIT ;  /* 0x000000000000094d */ /* 0x00cfea0003800000 */
[----:B------:R-:W-:Y:S05]  /*4ce0*/  BRA `(.L_x_81) ;  /* 0xfffffffc00ec7947 */ /* 0x000fea000383ffff */
.L_x_69:
[----:B------:R-:W-:-:S06]  /*4cf0*/  UISETP.GE.AND UP1, UPT, UR8, 0x4, UPT ;  /* 0x000000040800788c */ /* 0x000fcc000bf26270 */
[----:B------:R-:W-:-:S13]  /*4d00*/  PLOP3.LUT P0, PT, PT, PT, UP1, 0x80, 0x8 ;  /* 0x000000000008781c */ /* 0x000fda0003f0f018 */
[----:B------:R-:W-:Y:S05]  /*4d10*/  @!P0 EXIT ;  /* 0x000000000000894d */ /* 0x000fea0003800000 */
[----:B------:R-:W-:Y:S01]  /*4d20*/  BAR.SYNC.DEFER_BLOCKING 0x6, 0xa0 ;  /* 0x0182800000007b1d */ /* 0x000fe20000010000 */
[C---:B------:R-:W-:Y:S01]  /*4d30*/  IMAD.SHL.U32 R0, R79.reuse, 0x20, RZ ;  /* 0x000000204f007824 */ /* 0x040fe200078e00ff */
[C---:B------:R-:W-:Y:S01]  /*4d40*/  R2P PR, R79.reuse, 0x6 ;  /* 0x000000064f007804 */ /* 0x040fe20000000000 */
[C---:B------:R-:W-:Y:S02]  /*4d50*/  IMAD.SHL.U32 R72, R79.reuse, 0x4, RZ ;  /* 0x000000044f487824 */ /* 0x040fe400078e00ff */
[C---:B------:R-:W-:Y:S01]  /*4d60*/  IMAD.U32 R32, R79.reuse, 0x10000, RZ ;  /* 0x000100004f207824 */ /* 0x040fe200078e00ff */
[----:B------:R-:W-:Y:S02]  /*4d70*/  UMOV UR48, 0x400 ;  /* 0x0000040000307882 */ /* 0x000fe40000000000 */
[----:B------:R-:W1:Y:S01]  /*4d80*/  LDC R71, c[0x0][0x370] ;  /* 0x0000dc00ff477b82 */ /* 0x000e620000000800 */
[----:B------:R-:W-:Y:S01]  /*4d90*/  ULEA UR48, UR37, UR48, 0x18 ;  /* 0x0000003025307291 */ /* 0x000fe2000f8ec0ff */
[C---:B------:R-:W-:Y:S01]  /*4da0*/  LOP3.LUT R7, R0.reuse, 0xe0, RZ, 0xc0, !PT ;  /* 0x000000e000077812 */ /* 0x040fe200078ec0ff */
[----:B------:R-:W-:Y:S01]  /*4db0*/  IMAD.SHL.U32 R5, R79, 0x10, RZ ;  /* 0x000000104f057824 */ /* 0x000fe200078e00ff */
[----:B------:R-:W-:Y:S01]  /*4dc0*/  LOP3.LUT R0, R0, 0x100, RZ, 0xc0, !PT ;  /* 0x0000010000007812 */ /* 0x000fe200078ec0ff */
[----:B------:R-:W-:Y:S01]  /*4dd0*/  IMAD.MOV.U32 R78, RZ, RZ, 0x8 ;  /* 0x00000008ff4e7424 */ /* 0x000fe200078e00ff */
[----:B------:R-:W-:Y:S01]  /*4de0*/  LOP3.LUT R72, R7, 0x1c, R72, 0xf8, !PT ;  /* 0x0000001c07487812 */ /* 0x000fe200078ef848 */
[----:B------:R-:W-:Y:S01]  /*4df0*/  IMAD.MOV.U32 R77, RZ, RZ, 0x10 ;  /* 0x00000010ff4d7424 */ /* 0x000fe200078e00ff */
[----:B------:R-:W2:Y:S01]  /*4e00*/  LDC R28, c[0x0][0xb0c] ;  /* 0x0002c300ff1c7b82 */ /* 0x000ea20000000800 */
[----:B------:R-:W-:Y:S01]  /*4e10*/  SHF.R.U32.HI R7, RZ, 0x2, R79 ;  /* 0x00000002ff077819 */ /* 0x000fe2000001164f */
[----:B------:R-:W-:Y:S01]  /*4e20*/  IMAD.MOV.U32 R30, RZ, RZ, RZ ;  /* 0x000000ffff1e7224 */ /* 0x000fe200078e00ff */
[----:B------:R-:W-:Y:S01]  /*4e30*/  LOP3.LUT R32, R32, 0x600000, RZ, 0xc0, !PT ;  /* 0x0060000020207812 */ /* 0x000fe200078ec0ff */
[----:B------:R-:W-:Y:S01]  /*4e40*/  IMAD.MOV.U32 R76, RZ, RZ, RZ ;  /* 0x000000ffff4c7224 */ /* 0x000fe200078e00ff */
[----:B------:R-:W-:Y:S01]  /*4e50*/  LOP3.LUT R5, R0, 0x600, R5, 0xf8, !PT ;  /* 0x0000060000057812 */ /* 0x000fe200078ef805 */
[----:B------:R-:W-:Y:S01]  /*4e60*/  IMAD.MOV.U32 R82, RZ, RZ, RZ ;  /* 0x000000ffff527224 */ /* 0x000fe200078e00ff */
[----:B------:R-:W-:Y:S01]  /*4e70*/  LOP3.LUT R72, R72, 0x4, R7, 0x78, !PT ;  /* 0x0000000448487812 */ /* 0x000fe200078e7807 */
[----:B------:R-:W4:Y:S01]  /*4e80*/  LDC R69, c[0x0][0xb20] ;  /* 0x0002c800ff457b82 */ /* 0x000f220000000800 */
[----:B------:R-:W3:Y:S01]  /*4e90*/  LDS R3, [UR48+0x150] ;  /* 0x00015030ff037984 */ /* 0x000ee20008000800 */
[----:B------:R-:W-:Y:S01]  /*4ea0*/  LOP3.LUT R79, R79, 0x60, RZ, 0xc0, !PT ;  /* 0x000000604f4f7812 */ /* 0x000fe200078ec0ff */
[----:B------:R-:W-:Y:S01]  /*4eb0*/  IMAD.MOV.U32 R75, RZ, RZ, RZ ;  /* 0x000000ffff4b7224 */ /* 0x000fe200078e00ff */
[----:B------:R-:W-:Y:S01]  /*4ec0*/  LOP3.LUT R72, R5, R72, RZ, 0xfc, !PT ;  /* 0x0000004805487212 */ /* 0x000fe200078efcff */
[----:B------:R-:W1:Y:S01]  /*4ed0*/  LDCU.64 UR54, c[0x0][0x348] ;  /* 0x00006900ff3677ac */ /* 0x000e620008000a00 */
[----:B------:R-:W-:-:S02]  /*4ee0*/  SEL R78, R78, 0xfffffff8, !P1 ;  /* 0xfffffff84e4e7807 */ /* 0x000fc40004800000 */
[----:B------:R-:W1:Y:S01]  /*4ef0*/  LDC R27, c[0x0][0xb30] ;  /* 0x0002cc00ff1b7b82 */ /* 0x000e620000000800 */
[----:B------:R-:W-:Y:S01]  /*4f00*/  SEL R77, R77, 0xfffffff0, !P2 ;  /* 0xfffffff04d4d7807 */ /* 0x000fe20005000000 */
[----:B------:R-:W1:Y:S01]  /*4f10*/  LDCU.64 UR38, c[0x0][0x888] ;  /* 0x00011100ff2677ac */ /* 0x000e620008000a00 */
[----:B------:R-:W1:Y:S05]  /*4f20*/  LDCU.64 UR44, c[0x0][0x890] ;  /* 0x00011200ff2c77ac */ /* 0x000e6a0008000a00 */
[----:B------:R-:W1:Y:S01]  /*4f30*/  LDC.64 R64, c[0x0][0xb10] ;  /* 0x0002c400ff407b82 */ /* 0x000e620000000a00 */
[----:B------:R-:W-:Y:S01]  /*4f40*/  UMOV UR51, 0x1 ;  /* 0x0000000100337882 */ /* 0x000fe20000000000 */
[----:B------:R-:W-:Y:S01]  /*4f50*/  UMOV UR56, URZ ;  /* 0x000000ff00387c82 */ /* 0x000fe20008000000 */
[----:B------:R-:W-:Y:S01]  /*4f60*/  UIADD3 UR52, UPT, UPT, UR48, 0x400, URZ ;  /* 0x0000040030347890 */ /* 0x000fe2000fffe0ff */
[----:B------:R-:W-:Y:S01]  /*4f70*/  UMOV UR50, URZ ;  /* 0x000000ff00327c82 */ /* 0x000fe20008000000 */
[----:B------:R-:W-:-:S03]  /*4f80*/  UMOV UR49, URZ ;  /* 0x000000ff00317c82 */ /* 0x000fc60008000000 */
[----:B------:R-:W1:Y:S08]  /*4f90*/  LDC.64 R24, c[0x0][0xb18] ;  /* 0x0002c600ff187b82 */ /* 0x000e700000000a00 */
[----:B------:R-:W1:Y:S08]  /*4fa0*/  LDC.64 R22, c[0x0][0xb28] ;  /* 0x0002ca00ff167b82 */ /* 0x000e700000000a00 */
[----:B------:R-:W1:Y:S01]  /*4fb0*/  LDC.64 R62, c[0x0][0x8b0] ;  /* 0x00022c00ff3e7b82 */ /* 0x000e620000000a00 */
[----:B---3--:R-:W-:-:S07]  /*4fc0*/  IMAD.IADD R32, R3, 0x1, R32 ;  /* 0x0000000103207824 */ /* 0x008fce00078e0220 */
[----:B------:R-:W3:Y:S08]  /*4fd0*/  LDC.64 R60, c[0x0][0x8a8] ;  /* 0x00022a00ff3c7b82 */ /* 0x000ef00000000a00 */
[----:B--2-4-:R-:W1:Y:S02]  /*4fe0*/  LDC R70, c[0x0][0x374] ;  /* 0x0000dd00ff467b82 */ /* 0x014e640000000800 */
.L_x_112:
[C---:B------:R-:W-:Y:S02]  /*4ff0*/  LEA R0, R82.reuse, UR48, 0x3 ;  /* 0x0000003052007c11 */ /* 0x040fe4000f8e18ff */
[----:B------:R-:W-:Y:S02]  /*5000*/  SHF.L.U32 R3, R75, 0x1f, RZ ;  /* 0x0000001f4b037819 */ /* 0x000fe400000006ff */
[----:B-1----:R-:W-:Y:S02]  /*5010*/  LEA R16, R82, UR48, 0x4 ;  /* 0x0000003052107c11 */ /* 0x002fe4000f8e20ff */
[----:B------:R-:W2:Y:S02]  /*5020*/  SYNCS.PHASECHK.TRANS64.TRYWAIT P0, [R0+URZ+0xa0], R3 ;  /* 0x0000a003000075a7 */ /* 0x000ea400080011ff */
[----:B--2---:R-:W-:Y:S05]  /*5030*/  @!P0 BRA `(.L_x_82) ;  /* 0x0000002c00788947 */ /* 0x004fea0003800000 */
.L_x_158:
[----:B------:R-:W4:Y:S01]  /*5040*/  LDC.64 R12, c[0x0][0xb10] ;  /* 0x0002c400ff0c7b82 */ /* 0x000f220000000a00 */
[----:B------:R-:W3:Y:S01]  /*5050*/  LDS.128 R16, [R16+0x130] ;  /* 0x0001300010107984 */ /* 0x000ee20000000c00 */
[----:B-1----:R-:W-:Y:S01]  /*5060*/  ISETP.NE.AND P1, PT, R27, 0x1, PT ;  /* 0x000000011b00780c */ /* 0x002fe20003f25270 */
[----:B--2---:R-:W-:Y:S01]  /*5070*/  VIADD R0, R0, 0xb0 ;  /* 0x000000b000007836 */ /* 0x004fe20000000000 */
[----:B------:R-:W-:Y:S04]  /*5080*/  ISETP.GE.AND P0, PT, R26, 0x1, PT ;  /* 0x000000011a00780c */ /* 0x000fe80003f06270 */
[----:B------:R-:W1:Y:S01]  /*5090*/  LDC.64 R10, c[0x0][0xb18] ;  /* 0x0002c600ff0a7b82 */ /* 0x000e620000000a00 */
[----:B------:R-:W-:Y:S01]  /*50a0*/  PRMT R0, RZ, 0x654, R0 ;  /* 0x00000654ff007816 */ /* 0x000fe20000000000 */
[----:B------:R-:W-:Y:S01]  /*50b0*/  @!PT LDS RZ, [RZ] ;  /* 0x00000000fffff984 */ /* 0x000fe20000000800 */
[----:B------:R-:W-:Y:S01]  /*50c0*/  @!PT LDS RZ, [RZ] ;  /* 0x00000000fffff984 */ /* 0x000fe20000000800 */
[----:B------:R-:W-:Y:S01]  /*50d0*/  @!PT LDS RZ, [RZ] ;  /* 0x00000000fffff984 */ /* 0x000fe20000000800 */
[----:B------:R-:W-:Y:S01]  /*50e0*/  @!PT LDS RZ, [RZ] ;  /* 0x00000000fffff984 */ /* 0x000fe20000000800 */
[----:B------:R2:W-:Y:S06]  /*50f0*/  MEMBAR.ALL.CTA ;  /* 0x0000000000007992 */ /* 0x0005ec0000008000 */
[----:B--2---:R-:W2:Y:S01]  /*5100*/  FENCE.VIEW.ASYNC.S ;  /* 0x00000000000073c6 */ /* 0x004ea20000000000 */
[----:B------:R-:W1:Y:S08]  /*5110*/  @!P1 LDC R14, c[0x0][0xb20] ;  /* 0x0002c800ff0e9b82 */ /* 0x000e700000000800 */
[----:B------:R-:W1:Y:S01]  /*5120*/  @!P1 LDC R9, c[0x0][0xb0c] ;  /* 0x0002c300ff099b82 */ /* 0x000e620000000800 */
[----:B--2---:R2:W-:Y:S01]  /*5130*/  SYNCS.ARRIVE.TRANS64.RED.A1T0 RZ, [R0+URZ], RZ ;  /* 0x000000ff00ff79a7 */ /* 0x0045e200081004ff */
[----:B---3--:R-:W-:Y:S04]  /*5140*/  LOP3.LUT P4, RZ, R18, 0x1, RZ, 0xc0, !PT ;  /* 0x0000000112ff7812 */ /* 0x008fe8000788c0ff */
[----:B------:R-:W-:Y:S09]  /*5150*/  P2R R80, PR, RZ, 0x10 ;  /* 0x00000010ff507803 */ /* 0x000ff20000000000 */
[----:B------:R-:W-:Y:S02]  /*5160*/  @P4 MOV R31, R16 ;  /* 0x00000010001f4202 */ /* 0x000fe40000000f00 */
[----:B------:R-:W-:Y:S01]  /*5170*/  @P4 LOP3.LUT R29, R17, 0xffff, RZ, 0xc0, !PT ;  /* 0x0000ffff111d4812 */ /* 0x000fe200078ec0ff */
[----:B--2-4-:R-:W-:Y:S06]  /*5180*/  @!P0 BRA `(.L_x_83) ;  /* 0x0000000000a48947 */ /* 0x014fec0003800000 */
[----:B------:R-:W-:Y:S01]  /*5190*/  IMAD.HI.U32 R36, R70, R25, RZ ;  /* 0x0000001946247227 */ /* 0x000fe200078e00ff */
[----:B------:R-:W-:Y:S02]  /*51a0*/  ISETP.NE.AND P0, PT, R24, 0x1, PT ;  /* 0x000000011800780c */ /* 0x000fe40003f05270 */
[----:B------:R-:W-:Y:S01]  /*51b0*/  ISETP.NE.AND P2, PT, R26, 0x1, PT ;  /* 0x000000011a00780c */ /* 0x000fe20003f45270 */
[-C--:B------:R-:W-:Y:S01]  /*51c0*/  IMAD.HI.U32 R34, R71, R64.reuse, RZ ;  /* 0x0000004047227227 */ /* 0x080fe200078e00ff */
[----:B------:R-:W-:Y:S02]  /*51d0*/  SHF.R.U32.HI R37, RZ, R69, R36 ;  /* 0x00000045ff257219 */ /* 0x000fe40000011624 */
[----:B------:R-:W-:Y:S01]  /*51e0*/  ISETP.NE.AND P3, PT, R28, 0x1, PT ;  /* 0x000000011c00780c */ /* 0x000fe20003f65270 */
[----:B------:R-:W-:Y:S01]  /*51f0*/  IMAD.HI.U32 R40, R29, R25, RZ ;  /* 0x000000191d287227 */ /* 0x000fe200078e00ff */
[----:B------:R-:W-:Y:S02]  /*5200*/  SHF.R.U32.HI R34, RZ, R65, R34 ;  /* 0x00000041ff227219 */ /* 0x000fe40000011622 */
[----:B------:R-:W-:Y:S01]  /*5210*/  SEL R3, R70, R37, !P0 ;  /* 0x0000002546037207 */ /* 0x000fe20004000000 */
[----:B------:R-:W-:Y:S01]  /*5220*/  IMAD.HI.U32 R38, R31, R64, RZ ;  /* 0x000000401f267227 */ /* 0x000fe200078e00ff */
[----:B------:R-:W-:Y:S03]  /*5230*/  SEL R7, R71, R34, !P3 ;  /* 0x0000002247077207 */ /* 0x000fe60005800000 */
[-C--:B------:R-:W-:Y:S01]  /*5240*/  IMAD.HI.U32 R34, R3, R22.reuse, RZ ;  /* 0x0000001603227227 */ /* 0x080fe200078e00ff */
[----:B------:R-:W-:Y:S03]  /*5250*/  SHF.R.U32.HI R38, RZ, R65, R38 ;  /* 0x00000041ff267219 */ /* 0x000fe60000011626 */
[----:B------:R-:W-:Y:S01]  /*5260*/  IMAD.HI.U32 R36, R7, R22, RZ ;  /* 0x0000001607247227 */ /* 0x000fe200078e00ff */
[----:B------:R-:W-:Y:S02]  /*5270*/  @P2 SHF.R.U32.HI R3, RZ, R23, R34 ;  /* 0x00000017ff032219 */ /* 0x000fe40000011622 */
[----:B------:R-:W-:Y:S02]  /*5280*/  SHF.R.U32.HI R34, RZ, R69, R40 ;  /* 0x00000045ff227219 */ /* 0x000fe40000011628 */
[----:B------:R-:W-:Y:S01]  /*5290*/  @P2 SHF.R.U32.HI R7, RZ, R23, R36 ;  /* 0x00000017ff072219 */ /* 0x000fe20000011624 */
[C---:B------:R-:W-:Y:S01]  /*52a0*/  IMAD R2, R26.reuse, R3, RZ ;  /* 0x000000031a027224 */ /* 0x040fe200078e02ff */
[----:B------:R-:W-:Y:S02]  /*52b0*/  SEL R5, R29, R34, !P0 ;  /* 0x000000221d057207 */ /* 0x000fe40004000000 */
[----:B------:R-:W-:Y:S01]  /*52c0*/  SEL R3, R31, R38, !P3 ;  /* 0x000000261f037207 */ /* 0x000fe20005800000 */
[----:B------:R-:W-:Y:S01]  /*52d0*/  IMAD R4, R26, R7, RZ ;  /* 0x000000071a047224 */ /* 0x000fe200078e02ff */
[C---:B------:R-:W-:Y:S01]  /*52e0*/  ISETP.GE.AND P0, PT, R5.reuse, R2, PT ;  /* 0x000000020500720c */ /* 0x040fe20003f06270 */
[----:B------:R-:W-:Y:S03]  /*52f0*/  IMAD.HI.U32 R6, R5, R22, RZ ;  /* 0x0000001605067227 */ /* 0x000fe600078e00ff */
[----:B------:R-:W-:Y:S01]  /*5300*/  ISETP.GE.OR P0, PT, R3, R4, P0 ;  /* 0x000000040300720c */ /* 0x000fe20000706670 */
[----:B------:R-:W-:Y:S01]  /*5310*/  IMAD.MOV R4, RZ, RZ, -R3 ;  /* 0x000000ffff047224 */ /* 0x000fe200078e0a03 */
[-C--:B------:R-:W-:Y:S03]  /*5320*/  SHF.R.U32.HI R6, RZ, R23.reuse, R6 ;  /* 0x00000017ff067219 */ /* 0x080fe60000011606 */
[----:B------:R-:W-:Y:S01]  /*5330*/  IMAD R31, R28, R4, R31 ;  /* 0x000000041c1f7224 */ /* 0x000fe200078e021f */
[----:B------:R-:W-:Y:S05]  /*5340*/  SEL R15, R5, R6, !P2 ;  /* 0x00000006050f7207 */ /* 0x000fea0005000000 */
[----:B------:R-:W-:Y:S02]  /*5350*/  IMAD.MOV R6, RZ, RZ, -R15 ;  /* 0x000000ffff067224 */ /* 0x000fe400078e0a0f */
[C---:B------:R-:W-:Y:S04]  /*5360*/  @!P0 IMAD.HI.U32 R2, R3.reuse, R22, RZ ;  /* 0x0000001603028227 */ /* 0x040fe800078e00ff */
[----:B------:R-:W-:Y:S01]  /*5370*/  IMAD R6, R26, R6, R5 ;  /* 0x000000061a067224 */ /* 0x000fe200078e0205 */
[----:B------:R-:W-:Y:S04]  /*5380*/  @!P0 SHF.R.U32.HI R2, RZ, R23, R2 ;  /* 0x00000017ff028219 */ /* 0x000fe80000011602 */
[----:B------:R-:W-:Y:S02]  /*5390*/  @!P0 SEL R0, R3, R2, !P2 ;  /* 0x0000000203008207 */ /* 0x000fe40005000000 */
[----:B------:R-:W-:Y:S02]  /*53a0*/  IADD3 R2, PT, PT, -R5, RZ, RZ ;  /* 0x000000ff05027210 */ /* 0x000fe40007ffe1ff */
[----:B------:R-:W-:Y:S01]  /*53b0*/  @!P0 IADD3 R8, PT, PT, R15, -R0, RZ ;  /* 0x800000000f088210 */ /* 0x000fe20007ffe0ff */
[----:B------:R-:W-:Y:S02]  /*53c0*/  @!P0 IMAD R0, R7, R6, R0 ;  /* 0x0000000607008224 */ /* 0x000fe400078e0200 */
[----:B------:R-:W-:Y:S02]  /*53d0*/  IMAD R29, R24, R2, R29 ;  /* 0x00000002181d7224 */ /* 0x000fe400078e021d */
[----:B------:R-:W-:Y:S02]  /*53e0*/  @!P0 IMAD R5, R8, R26, R3 ;  /* 0x0000001a08058224 */ /* 0x000fe400078e0203 */
[----:B------:R-:W-:Y:S04]  /*53f0*/  @!P0 IMAD.MOV.U32 R3, RZ, RZ, R0 ;  /* 0x000000ffff038224 */ /* 0x000fe800078e0000 */
[----:B------:R-:W-:Y:S02]  /*5400*/  IMAD R31, R3, R28, R31 ;  /* 0x0000001c031f7224 */ /* 0x000fe400078e021f */
[----:B------:R-:W-:Y:S07]  /*5410*/  IMAD R29, R5, R24, R29 ;  /* 0x00000018051d7224 */ /* 0x000fee00078e021d */
.L_x_83:
[----:B-1----:R-:W-:Y:S01]  /*5420*/  @!P1 ISETP.NE.AND P0, PT, R10, 0x1, PT ;  /* 0x000000010a00980c */ /* 0x002fe20003f05270 */
[----:B------:R-:W-:Y:S01]  /*5430*/  @!P1 IMAD.HI.U32 R0, R31, R12, RZ ;  /* 0x0000000c1f009227 */ /* 0x000fe200078e00ff */
[----:B------:R-:W-:Y:S01]  /*5440*/  @!P1 ISETP.NE.AND P2, PT, R9, 0x1, PT ;  /* 0x000000010900980c */ /* 0x000fe20003f45270 */
[----:B------:R-:W-:Y:S01]  /*5450*/  ULOP3.LUT UP0, URZ, UR52, 0x3f0, URZ, 0xc0, !UPT ;  /* 0x000003f034ff7892 */ /* 0x000fe2000f80c0ff */
[----:B------:R-:W-:Y:S01]  /*5460*/  R2UR UR42, R21 ;  /* 0x00000000152a72ca */ /* 0x000fe200000e0000 */
[----:B------:R-:W-:Y:S01]  /*5470*/  @!P1 IMAD.HI.U32 R3, R29, R11, RZ ;  /* 0x0000000b1d039227 */ /* 0x000fe200078e00ff */
[----:B------:R-:W-:Y:S02]  /*5480*/  @!P1 SHF.R.U32.HI R0, RZ, R13, R0 ;  /* 0x0000000dff009219 */ /* 0x000fe40000011600 */
[----:B------:R-:W-:Y:S01]  /*5490*/  R2UR UR41, R20 ;  /* 0x00000000142972ca */ /* 0x000fe200000e0000 */
[----:B------:R-:W-:Y:S01]  /*54a0*/  VIADD R82, R82, 0x1 ;  /* 0x0000000152527836 */ /* 0x000fe20000000000 */
[----:B------:R-:W-:Y:S02]  /*54b0*/  @!P1 SHF.R.U32.HI R2, RZ, R14, R3 ;  /* 0x0000000eff029219 */ /* 0x000fe40000011603 */
[----:B------:R-:W-:Y:S02]  /*54c0*/  @!P1 SEL R3, R31, R0, !P2 ;  /* 0x000000001f039207 */ /* 0x000fe40005000000 */
[----:B------:R-:W-:Y:S02]  /*54d0*/  @!P1 SEL R2, R29, R2, !P0 ;  /* 0x000000021d029207 */ /* 0x000fe40004000000 */
[----:B------:R-:W-:Y:S01]  /*54e0*/  @P4 SHF.R.U32.HI R74, RZ, 0x10, R17 ;  /* 0x00000010ff4a4819 */ /* 0x000fe20000011611 */
[----:B------:R-:W-:Y:S02]  /*54f0*/  USHF.L.U32 UR42, UR42, 0x6, URZ ;  /* 0x000000062a2a7899 */ /* 0x000fe400080006ff */
[----:B------:R-:W-:Y:S02]  /*5500*/  @!P1 IMAD.IADD R0, R2, 0x1, -R3 ;  /* 0x0000000102009824 */ /* 0x000fe400078e0a03 */
[----:B------:R-:W-:Y:S01]  /*5510*/  @!P1 IMAD.IADD R2, R3, 0x1, -R2 ;  /* 0x0000000103029824 */ /* 0x000fe200078e0a02 */
[----:B------:R-:W-:Y:S01]  /*5520*/  USHF.L.U32 UR41, UR41, 0x6, URZ ;  /* 0x0000000629297899 */ /* 0x000fe200080006ff */
[----:B------:R-:W-:Y:S02]  /*5530*/  @!P1 IMAD R31, R0, R9, R31 ;  /* 0x00000009001f9224 */ /* 0x000fe400078e021f */
[----:B------:R-:W-:Y:S01]  /*5540*/  @!P1 IMAD R29, R2, R10, R29 ;  /* 0x0000000a021d9224 */ /* 0x000fe200078e021d */
[----:B------:R-:W-:Y:S08]  /*5550*/  BRA.U !UP0, `(.L_x_84) ;  /* 0x00000001087c7547 */ /* 0x000ff0000b800000 */
[----:B------:R-:W1:Y:S01]  /*5560*/  LDCU.64 UR8, c[0x4][0x80] ;  /* 0x01001000ff0877ac */ /* 0x000e620008000a00 */
[----:B------:R-:W-:Y:S01]  /*5570*/  MOV R2, 0x0 ;  /* 0x0000000000027802 */ /* 0x000fe20000000f00 */
[----:B------:R-:W-:Y:S02]  /*5580*/  HFMA2 R12, -RZ, RZ, 0, 5.9604644775390625e-08 ;  /* 0x00000001ff0c7431 */ /* 0x000fe400000001ff */
[----:B------:R-:W-:Y:S01]  /*5590*/  IMAD.MOV.U32 R8, RZ, RZ, 0x70 ;  /* 0x00000070ff087424 */ /* 0x000fe200078e00ff */
[----:B------:R2:W3:Y:S01]  /*55a0*/  LDC.64 R14, c[0x4][R2] ;  /* 0x01000000020e7b82 */ /* 0x0004e20000000a00 */
[----:B------:R-:W4:Y:S01]  /*55b0*/  LDCU.64 UR6, c[0x4][0x88] ;  /* 0x01001100ff0677ac */ /* 0x000f220008000a00 */
[----:B------:R-:W-:Y:S01]  /*55c0*/  IMAD.MOV.U32 R13, RZ, RZ, RZ ;  /* 0x000000ffff0d7224 */ /* 0x000fe200078e00ff */
[----:B------:R-:W2:Y:S01]  /*55d0*/  LDCU.64 UR4, c[0x4][0x8] ;  /* 0x01000100ff0477ac */ /* 0x000ea20008000a00 */
[----:B-1----:R-:W-:Y:S01]  /*55e0*/  MOV R5, UR9 ;  /* 0x0000000900057c02 */ /* 0x002fe20008000f00 */
[----:B------:R-:W-:Y:S01]  /*55f0*/  IMAD.U32 R4, RZ, RZ, UR8 ;  /* 0x00000008ff047e24 */ /* 0x000fe2000f8e00ff */
[----:B----4-:R-:W-:Y:S01]  /*5600*/  MOV R7, UR7 ;  /* 0x0000000700077c02 */ /* 0x010fe20008000f00 */
[----:B------:R-:W-:Y:S01]  /*5610*/  IMAD.U32 R6, RZ, RZ, UR6 ;  /* 0x00000006ff067e24 */ /* 0x000fe2000f8e00ff */
[----:B--2---:R-:W-:Y:S01]  /*5620*/  MOV R11, UR5 ;  /* 0x00000005000b7c02 */ /* 0x004fe20008000f00 */
[----:B------:R-:W-:Y:S02]  /*5630*/  IMAD.U32 R10, RZ, RZ, UR4 ;  /* 0x00000004ff0a7e24 */ /* 0x000fe4000f8e00ff */
[----:B------:R-:W-:Y:S07]  /*5640*/  LEPC R20, `(.L_x_85) ;  /* 0x000000001014794e */ /* 0x000fee0000000000 */
[----:B---3-5:R-:W-:Y:S05]  /*5650*/  CALL.ABS.NOINC R14 ;  /* 0x000000000e007343 */ /* 0x028fea0003c00000 */
.L_x_85:
[----:B------:R-:W1:Y:S01]  /*5660*/  LDCU.64 UR8, c[0x4][0x80] ;  /* 0x01001000ff0877ac */ /* 0x000e620008000a00 */
[----:B------:R-:W2:Y:S01]  /*5670*/  LDC.64 R2, c[0x4][R2] ;  /* 0x0100000002027b82 */ /* 0x000ea20000000a00 */
[----:B------:R-:W-:Y:S02]  /*5680*/  HFMA2 R12, -RZ, RZ, 0, 5.9604644775390625e-08 ;  /* 0x00000001ff0c7431 */ /* 0x000fe400000001ff */
[----:B------:R-:W-:Y:S02]  /*5690*/  IMAD.MOV.U32 R8, RZ, RZ, 0x70 ;  /* 0x00000070ff087424 */ /* 0x000fe400078e00ff */
[----:B------:R-:W-:Y:S01]  /*56a0*/  IMAD.MOV.U32 R13, RZ, RZ, RZ ;  /* 0x000000ffff0d7224 */ /* 0x000fe200078e00ff */
[----:B------:R-:W3:Y:S01]  /*56b0*/  LDCU.64 UR6, c[0x4][0x88] ;  /* 0x01001100ff0677ac */ /* 0x000ee20008000a00 */
[----:B------:R-:W4:Y:S01]  /*56c0*/  LDCU.64 UR4, c[0x4][0x8] ;  /* 0x01000100ff0477ac */ /* 0x000f220008000a00 */
[----:B-1----:R-:W-:Y:S02]  /*56d0*/  MOV R4, UR8 ;  /* 0x0000000800047c02 */ /* 0x002fe40008000f00 */
[----:B------:R-:W-:Y:S02]  /*56e0*/  MOV R5, UR9 ;  /* 0x0000000900057c02 */ /* 0x000fe40008000f00 */
[----:B---3--:R-:W-:Y:S01]  /*56f0*/  MOV R7, UR7 ;  /* 0x0000000700077c02 */ /* 0x008fe20008000f00 */
[----:B------:R-:W-:Y:S01]  /*5700*/  IMAD.U32 R6, RZ, RZ, UR6 ;  /* 0x00000006ff067e24 */ /* 0x000fe2000f8e00ff */
[----:B----4-:R-:W-:Y:S01]  /*5710*/  MOV R11, UR5 ;  /* 0x00000005000b7c02 */ /* 0x010fe20008000f00 */
[----:B------:R-:W-:Y:S02]  /*5720*/  IMAD.U32 R10, RZ, RZ, UR4 ;  /* 0x00000004ff0a7e24 */ /* 0x000fe4000f8e00ff */
[----:B------:R-:W-:Y:S07]  /*5730*/  LEPC R20, `(.L_x_84) ;  /* 0x000000001014794e */ /* 0x000fee0000000000 */
[----:B--2---:R-:W-:Y:S05]  /*5740*/  CALL.ABS.NOINC R2 ;  /* 0x0000000002007343 */ /* 0x004fea0003c00000 */
.L_x_84:
[----:B------:R-:W-:Y:S01]  /*5750*/  ISETP.NE.U32.AND P4, PT, R62, RZ, PT ;  /* 0x000000ff3e00720c */ /* 0x000fe20003f85070 */
[----:B------:R-:W-:Y:S01]  /*5760*/  UISETP.NE.AND UP2, UPT, UR53, URZ, UPT ;  /* 0x000000ff3500728c */ /* 0x000fe2000bf45270 */
[----:B------:R-:W-:Y:S01]  /*5770*/  ISETP.NE.U32.AND P2, PT, RZ, UR38, PT ;  /* 0x00000026ff007c0c */ /* 0x000fe2000bf45070 */
[----:B------:R-:W-:Y:S01]  /*5780*/  UISETP.NE.U32.AND UP1, UPT, UR44, URZ, UPT ;  /* 0x000000ff2c00728c */ /* 0x000fe2000bf25070 */
[----:B------:R-:W-:Y:S01]  /*5790*/  ISETP.NE.AND.EX P4, PT, R63, RZ, PT, P4 ;  /* 0x000000ff3f00720c */ /* 0x000fe20003f85340 */
[----:B------:R-:W-:Y:S01]  /*57a0*/  UPLOP3.LUT UP0, UPT, UPT, UPT, UPT, 0x40, 0x4 ;  /* 0x000000000004789c */ /* 0x000fe20003f0e870 */
[----:B------:R-:W-:Y:S01]  /*57b0*/  ISETP.NE.AND.EX P2, PT, RZ, UR39, PT, P2 ;  /* 0x00000027ff007c0c */ /* 0x000fe2000bf45320 */
[----:B------:R-:W-:Y:S01]  /*57c0*/  UISETP.NE.AND.EX UP1, UPT, UR45, URZ, UPT, UP1 ;  /* 0x000000ff2d00728c */ /* 0x000fe2000bf25310 */
[----:B------:R-:W-:Y:S04]  /*57d0*/  PLOP3.LUT P1, PT, PT, PT, UP2, 0x80, 0x8 ;  /* 0x000000000008781c */ /* 0x000fe80003f2f028 */
[----:B------:R-:W-:Y:S06]  /*57e0*/  @UP2 UPLOP3.LUT UP0, UPT, UPT, UPT, UP1, 0x80, 0x8 ;  /* 0x000000000008289c */ /* 0x000fec0003f0f010 */
[----:B------:R-:W-:Y:S01]  /*57f0*/  PLOP3.LUT P0, PT, PT, PT, UP0, 0x80, 0x8 ;  /* 0x000000000008781c */ /* 0x000fe20003f0f008 */
[----:B------:R-:W-:Y:S01]  /*5800*/  @!UPT UIADD3 URZ, UPT, UPT, URZ, URZ, URZ ;  /* 0x000000fffffff290 */ /* 0x000fe2000fffe0ff */
[----:B------:R-:W-:Y:S11]  /*5810*/  BRA.U !UP1, `(.L_x_86) ;  /* 0x0000000109387547 */ /* 0x000ff6000b800000 */
[----:B------:R-:W-:Y:S01]  /*5820*/  UISETP.NE.U32.AND UP0, UPT, UR38, URZ, UPT ;  /* 0x000000ff2600728c */ /* 0x000fe2000bf05070 */
[----:B------:R-:W-:Y:S02]  /*5830*/  HFMA2 R0, -RZ, RZ, 0, 5.9604644775390625e-08 ;  /* 0x00000001ff007431 */ /* 0x000fe400000001ff */
[----:B------:R-:W-:Y:S01]  /*5840*/  IMAD.MOV.U32 R67, RZ, RZ, 0x1 ;  /* 0x00000001ff437424 */ /* 0x000fe200078e00ff */
[----:B------:R-:W-:Y:S06]  /*5850*/  UISETP.NE.AND.EX UP0, UPT, UR39, URZ, UPT, UP0 ;  /* 0x000000ff2700728c */ /* 0x000fec000bf05300 */
[----:B------:R-:W-:Y:S05]  /*5860*/  PLOP3.LUT P3, PT, PT, PT, UP0, 0x80, 0x8 ;  /* 0x000000000008781c */ /* 0x000fea0003f6f008 */
[----:B------:R-:W1:Y:S01]  /*5870*/  @UP0 LDCU.64 UR6, c[0x0][0x888] ;  /* 0x00011100ff0607ac */ /* 0x000e620008000a00 */
[----:B------:R-:W-:Y:S07]  /*5880*/  @UP0 UIMAD UR4, UR36, UR44, URZ ;  /* 0x0000002c240402a4 */ /* 0x000fee000f8e02ff */
[----:B------:R-:W-:Y:S01]  /*5890*/  @!P3 PRMT R67, R0, 0x7610, R67 ;  /* 0x000076100043b816 */ /* 0x000fe20000000043 */
[----:B-1----:R-:W-:Y:S03]  /*58a0*/  @UP0 UIMAD.WIDE UR6, UR4, 0x4, UR6 ;  /* 0x00000004040608a5 */ /* 0x002fe6000f8e0206 */
[----:B------:R-:W1:Y:S03]  /*58b0*/  @!UP0 LDCU UR4, c[0x0][0x880] ;  /* 0x00011000ff0487ac */ /* 0x000e660008000800 */
[----:B------:R-:W-:Y:S01]  /*58c0*/  IMAD.U32 R2, RZ, RZ, UR6 ;  /* 0x00000006ff027e24 */ /* 0x000fe2000f8e00ff */
[----:B------:R-:W-:Y:S05]  /*58d0*/  MOV R3, UR7 ;  /* 0x0000000700037c02 */ /* 0x000fea0008000f00 */
[----:B-----5:R2:W5:Y:S02]  /*58e0*/  @P3 LDG.E R35, desc[UR46][R2.64] ;  /* 0x0000002e02233981 */ /* 0x020564000c1e1900 */
[----:B-12---:R-:W-:Y:S02]  /*58f0*/  @!P3 IMAD.U32 R35, RZ, RZ, UR4 ;  /* 0x00000004ff23be24 */ /* 0x006fe4000f8e00ff */
.L_x_86:
[----:B------:R-:W-:Y:S05]  /*5900*/  @!P4 BRA `(.L_x_87) ;  /* 0x000000000020c947 */ /* 0x000fea0003800000 */
[----:B------:R-:W-:Y:S04]  /*5910*/  ISETP.NE.U32.AND P3, PT, R60, RZ, PT ;  /* 0x000000ff3c00720c */ /* 0x000fe80003f65070 */
[----:B------:R-:W-:Y:S11]  /*5920*/  ISETP.NE.AND.EX P3, PT, R61, RZ, PT, P3 ;  /* 0x000000ff3d00720c */ /* 0x000ff60003f65330 */
[----:B------:R-:W-:Y:S02]  /*5930*/  @!UPT UIADD3 URZ, UPT, UPT, URZ, URZ, URZ ;  /* 0x000000fffffff290 */ /* 0x000fe4000fffe0ff */
[----:B------:R-:W1:Y:S01]  /*5940*/  @P3 LDC.64 R2, c[0x0][0x8a8] ;  /* 0x00022a00ff023b82 */ /* 0x000e620000000a00 */
[----:B------:R-:W-:Y:S04]  /*5950*/  @P3 IMAD R0, R62, UR36, RZ ;  /* 0x000000243e003c24 */ /* 0x000fe8000f8e02ff */
[----:B-1----:R-:W-:Y:S05]  /*5960*/  @P3 IMAD.WIDE R2, R0, 0x4, R2 ;  /* 0x0000000400023825 */ /* 0x002fea00078e0202 */
[----:B-----5:R1:W5:Y:S02]  /*5970*/  @P3 LDG.E R33, desc[UR46][R2.64] ;  /* 0x0000002e02213981 */ /* 0x020364000c1e1900 */
[----:B-1----:R-:W2:Y:S02]  /*5980*/  @!P3 LDC R33, c[0x0][0x8a0] ;  /* 0x00022800ff21bb82 */ /* 0x002ea40000000800 */
.L_x_87:
[----:B-----5:R-:W-:Y:S01]  /*5990*/  FSETP.NEU.AND P3, PT, R35, RZ, PT ;  /* 0x000000ff2300720b */ /* 0x020fe20003f6d000 */
[----:B------:R-:W-:Y:S01]  /*59a0*/  ULOP3.LUT UR4, UR51, 0x1, URZ, 0x3c, !UPT ;  /* 0x0000000133047892 */ /* 0x000fe2000f8e3cff */
[----:B------:R-:W-:Y:S01]  /*59b0*/  SEL R9, RZ, 0xffffffff, P2 ;  /* 0xffffffffff097807 */ /* 0x000fe20001000000 */
[----:B------:R-:W-:Y:S01]  /*59c0*/  BSSY B1, `(.L_x_88) ;  /* 0x000004d000017945 */ /* 0x000fe20003800000 */
[----:B------:R-:W-:Y:S01]  /*59d0*/  @P1 LOP3.LUT P2, RZ, R67, 0xff, RZ, 0xc0, !PT ;  /* 0x000000ff43ff1812 */ /* 0x000fe2000784c0ff */
[----:B------:R-:W-:Y:S01]  /*59e0*/  IMAD.MOV.U32 R87, RZ, RZ, 0x1 ;  /* 0x00000001ff577424 */ /* 0x000fe200078e00ff */
[----:B------:R-:W-:Y:S01]  /*59f0*/  @P1 SEL R2, RZ, 0xffffffff, P3 ;  /* 0xffffffffff021807 */ /* 0x000fe20001800000 */
[----:B------:R-:W-:Y:S01]  /*5a00*/  IMAD.U32 R42, RZ, RZ, UR4 ;  /* 0x00000004ff2a7e24 */ /* 0x000fe2000f8e00ff */
[----:B------:R-:W-:Y:S01]  /*5a10*/  LEA R84, R30, UR48, 0x3 ;  /* 0x000000301e547c11 */ /* 0x000fe2000f8e18ff */
[----:B------:R-:W-:Y:S01]  /*5a20*/  IMAD.U32 R43, RZ, RZ, UR56 ;  /* 0x00000038ff2b7e24 */ /* 0x000fe2000f8e00ff */
[----:B------:R-:W-:Y:S02]  /*5a30*/  @P0 SEL R2, R9, R2, !P2 ;  /* 0x0000000209020207 */ /* 0x000fe40005000000 */
[----:B------:R-:W-:Y:S02]  /*5a40*/  CS2R R46, SRZ ;  /* 0x00000000002e7805 */ /* 0x000fe4000001ff00 */
[----:B------:R-:W-:Y:S02]  /*5a50*/  SHF.L.U32 R7, R76, 0x1f, RZ ;  /* 0x0000001f4c077819 */ /* 0x000fe400000006ff */
[----:B------:R-:W-:Y:S02]  /*5a60*/  CS2R R44, SRZ ;  /* 0x00000000002c7805 */ /* 0x000fe4000001ff00 */
[----:B------:R-:W-:Y:S02]  /*5a70*/  @P1 LOP3.LUT R2, R2, 0x1, RZ, 0xc0, !PT ;  /* 0x0000000102021812 */ /* 0x000fe400078ec0ff */
[----:B------:R-:W-:Y:S02]  /*5a80*/  CS2R R50, SRZ ;  /* 0x0000000000327805 */ /* 0x000fe4000001ff00 */
[----:B------:R-:W-:Y:S02]  /*5a90*/  PLOP3.LUT P2, PT, PT, PT, UP1, 0x80, 0x8 ;  /* 0x000000000008781c */ /* 0x000fe40003f4f018 */
[----:B------:R-:W-:Y:S02]  /*5aa0*/  CS2R R48, SRZ ;  /* 0x0000000000307805 */ /* 0x000fe4000001ff00 */
[----:B------:R-:W-:Y:S01]  /*5ab0*/  ISETP.NE.U32.OR P5, PT, R2, 0x1, !P1 ;  /* 0x000000010200780c */ /* 0x000fe20004fa5470 */
[----:B------:R-:W-:Y:S01]  /*5ac0*/  IMAD.U32 R2, RZ, RZ, UR56 ;  /* 0x00000038ff027e24 */ /* 0x000fe2000f8e00ff */
[----:B------:R-:W-:Y:S02]  /*5ad0*/  LEA.HI R5, R30, R30, RZ, 0x1 ;  /* 0x0000001e1e057211 */ /* 0x000fe400078f08ff */
[----:B------:R-:W-:Y:S02]  /*5ae0*/  CS2R R54, SRZ ;  /* 0x0000000000367805 */ /* 0x000fe4000001ff00 */
[----:B------:R-:W-:Y:S02]  /*5af0*/  LOP3.LUT P4, R81, R67, 0xff, RZ, 0xc0, !PT ;  /* 0x000000ff43517812 */ /* 0x000fe4000788c0ff */
[----:B------:R-:W-:Y:S02]  /*5b00*/  CS2R R52, SRZ ;  /* 0x0000000000347805 */ /* 0x000fe4000001ff00 */
[----:B------:R-:W-:Y:S01]  /*5b10*/  LEA R0, R2, UR48, 0x3 ;  /* 0x0000003002007c11 */ /* 0x000fe2000f8e18ff */
[C---:B------:R-:W-:Y:S01]  /*5b20*/  IMAD.SHL.U32 R3, R5.reuse, 0x20, RZ ;  /* 0x0000002005037824 */ /* 0x040fe200078e00ff */
[----:B------:R-:W-:Y:S02]  /*5b30*/  SEL R2, RZ, 0xffffffff, P3 ;  /* 0xffffffffff027807 */ /* 0x000fe40001800000 */
[----:B------:R-:W-:Y:S02]  /*5b40*/  CS2R R58, SRZ ;  /* 0x00000000003a7805 */ /* 0x000fe4000001ff00 */
[----:B------:R-:W-:Y:S02]  /*5b50*/  LOP3.LUT R5, R5, 0xffe, RZ, 0xc0, !PT ;  /* 0x00000ffe05057812 */ /* 0x000fe400078ec0ff */
[----:B------:R-:W-:Y:S02]  /*5b60*/  CS2R R56, SRZ ;  /* 0x0000000000387805 */ /* 0x000fe4000001ff00 */
[----:B------:R-:W-:Y:S02]  /*5b70*/  @P2 SEL R2, R9, R2, !P4 ;  /* 0x0000000209022207 */ /* 0x000fe40006000000 */
[----:B------:R-:W-:Y:S01]  /*5b80*/  @P5 SHF.L.U32 R11, R42, 0x1f, RZ ;  /* 0x0000001f2a0b5819 */ /* 0x000fe200000006ff */
[----:B------:R-:W-:Y:S01]  /*5b90*/  IMAD.IADD R34, R30, 0x1, -R5 ;  /* 0x000000011e227824 */ /* 0x000fe200078e0a05 */
[----:B------:R-:W-:Y:S02]  /*5ba0*/  LOP3.LUT R3, R3, 0xffffffc0, RZ, 0xc0, !PT ;  /* 0xffffffc003037812 */ /* 0x000fe400078ec0ff */
[----:B------:R-:W1:Y:S01]  /*5bb0*/  @P5 SYNCS.PHASECHK.TRANS64.TRYWAIT P1, [R0+URZ+0x60], R11 ;  /* 0x0000600b000055a7 */ /* 0x000e6200080211ff */
[----:B------:R-:W-:Y:S02]  /*5bc0*/  LOP3.LUT R2, R2, 0x1, RZ, 0xc0, !PT ;  /* 0x0000000102027812 */ /* 0x000fe400078ec0ff */
[----:B------:R-:W-:Y:S01]  /*5bd0*/  IMAD.IADD R3, R32, 0x1, R3 ;  /* 0x0000000120037824 */ /* 0x000fe200078e0203 */
[----:B------:R-:W-:Y:S02]  /*5be0*/  P2R R83, PR, RZ, 0x20 ;  /* 0x00000020ff537803 */ /* 0x000fe40000000000 */
[----:B------:R-:W-:Y:S01]  /*5bf0*/  ISETP.NE.U32.AND P2, PT, R2, 0x1, PT ;  /* 0x000000010200780c */ /* 0x000fe20003f45070 */
[----:B------:R-:W-:Y:S03]  /*5c00*/  IMAD R34, R34, 0x100000, R3 ;  /* 0x0010000022227824 */ /* 0x000fe600078e0203 */
[----:B------:R-:W-:Y:S01]  /*5c10*/  P2R R88, PR, RZ, 0x4 ;  /* 0x00000004ff587803 */ /* 0x000fe20000000000 */
[----:B------:R3:W4:Y:S01]  /*5c20*/  SYNCS.PHASECHK.TRANS64.TRYWAIT P0, [R84+URZ+0xc0], R7 ;  /* 0x0000c007540075a7 */ /* 0x00072200080011ff */
[----:B-1----:R-:W-:Y:S01]  /*5c30*/  @P5 SEL R87, RZ, 0x1, !P1 ;  /* 0x00000001ff575807 */ /* 0x002fe20004800000 */
[----:B---3--:R-:W-:Y:S06]  /*5c40*/  @!P5 BRA `(.L_x_89) ;  /* 0x000000000090d947 */ /* 0x008fec0003800000 */
[----:B------:R-:W-:Y:S01]  /*5c50*/  HFMA2 R55, -RZ, RZ, 0, 0 ;  /* 0x00000000ff377431 */ /* 0x000fe200000001ff */
[----:B------:R-:W-:Y:S01]  /*5c60*/  ISETP.NE.AND P1, PT, R87, RZ, PT ;  /* 0x000000ff5700720c */ /* 0x000fe20003f25270 */
[----:B------:R-:W-:Y:S01]  /*5c70*/  IMAD.U32 R3, RZ, RZ, UR56 ;  /* 0x00000038ff037e24 */ /* 0x000fe2000f8e00ff */
[----:B------:R-:W-:Y:S11]  /*5c80*/  BSSY B0, `(.L_x_90) ;  /* 0x0000005000007945 */ /* 0x000ff60003800000 */
[----:B------:R-:W-:Y:S05]  /*5c90*/  @P1 BRA `(.L_x_91) ;  /* 0x00000000000c1947 */ /* 0x000fea0003800000 */
[----:B------:R-:W-:Y:S04]  /*5ca0*/  SHF.L.U32 R5, R42, 0x1f, RZ ;  /* 0x0000001f2a057819 */ /* 0x000fe800000006ff */
[----:B------:R-:W1:Y:S02]  /*5cb0*/  SYNCS.PHASECHK.TRANS64.TRYWAIT P1, [R0+URZ+0x60], R5 ;  /* 0x00006005000075a7 */ /* 0x000e6400080211ff */
[----:B-1----:R-:W-:Y:S05]  /*5cc0*/  @!P1 BRA `(.L_x_92) ;  /* 0x0000002000689947 */ /* 0x002fea0003800000 */
.L_x_91:
[----:B------:R-:W-:Y:S05]  /*5cd0*/  BSYNC B0 ;  /* 0x0000000000007941 */ /* 0x000fea0003800000 */
.L_x_90:
[----:B------:R-:W-:Y:S01]  /*5ce0*/  ISETP.NE.AND P1, PT, R88, RZ, PT ;  /* 0x000000ff5800720c */ /* 0x000fe20003f25270 */
[----:B------:R-:W-:Y:S01]  /*5cf0*/  IMAD.MOV.U32 R54, RZ, RZ, RZ ;  /* 0x000000ffff367224 */ /* 0x000fe200078e00ff */
[----:B------:R-:W-:Y:S02]  /*5d00*/  CS2R R52, SRZ ;  /* 0x0000000000347805 */ /* 0x000fe4000001ff00 */
[----:B------:R-:W-:Y:S02]  /*5d10*/  CS2R R58, SRZ ;  /* 0x00000000003a7805 */ /* 0x000fe4000001ff00 */
[----:B------:R-:W-:Y:S02]  /*5d20*/  CS2R R56, SRZ ;  /* 0x0000000000387805 */ /* 0x000fe4000001ff00 */
[----:B------:R-:W-:Y:S02]  /*5d30*/  CS2R R50, SRZ ;  /* 0x0000000000327805 */ /* 0x000fe4000001ff00 */
[----:B------:R-:W-:Y:S02]  /*5d40*/  CS2R R48, SRZ ;  /* 0x0000000000307805 */ /* 0x000fe4000001ff00 */
[----:B------:R-:W-:Y:S02]  /*5d50*/  CS2R R46, SRZ ;  /* 0x00000000002e7805 */ /* 0x000fe4000001ff00 */
[----:B------:R-:W-:Y:S01]  /*5d60*/  CS2R R44, SRZ ;  /* 0x00000000002c7805 */ /* 0x000fe2000001ff00 */
[----:B------:R-:W-:Y:S01]  /*5d70*/  @P1 IMAD R4, R3, 0x800, R72 ;  /* 0x0000080003041824 */ /* 0x000fe200078e0248 */
[----:B------:R-:W-:Y:S05]  /*5d80*/  @P1 WARPSYNC.ALL ;  /* 0x0000000000001948 */ /* 0x000fea0003800000 */
[----:B------:R-:W-:Y:S01]  /*5d90*/  @P1 LEA R4, R4, UR48, 0x2 ;  /* 0x0000003004041c11 */ /* 0x000fe2000f8e10ff */
[----:B------:R-:W-:Y:S04]  /*5da0*/  UIADD3 UR5, UPT, UPT, UR56, 0x1, URZ ;  /* 0x0000000138057890 */ /* 0x000fe8000fffe0ff */
[----:B------:R3:W2:Y:S01]  /*5db0*/  @P1 LDSM.16.M88.4 R56, [R4+0x400] ;  /* 0x000400000438183b */ /* 0x0006a20000000200 */
[----:B-1----:R-:W-:Y:S01]  /*5dc0*/  @P1 VIADD R0, R4, 0x400 ;  /* 0x0000040004001836 */ /* 0x002fe20000000000 */
[----:B------:R-:W-:Y:S01]  /*5dd0*/  UISETP.NE.AND UP0, UPT, UR5, 0x3, UPT ;  /* 0x000000030500788c */ /* 0x000fe2000bf05270 */
[C---:B------:R-:W-:Y:S02]  /*5de0*/  @P1 IMAD R2, R78.reuse, 0x4, R4 ;  /* 0x000000044e021824 */ /* 0x040fe400078e0204 */
[C---:B------:R-:W-:Y:S01]  /*5df0*/  @P1 IMAD R5, R77.reuse, 0x4, R0 ;  /* 0x000000044d051824 */ /* 0x040fe200078e0200 */
[----:B------:R-:W-:Y:S01]  /*5e00*/  USEL UR4, URZ, 0x1, UP0 ;  /* 0x00000001ff047887 */ /* 0x000fe20008000000 */
[----:B------:R-:W-:Y:S01]  /*5e10*/  @P1 IMAD R0, R77, 0x4, R4 ;  /* 0x000000044d001824 */ /* 0x000fe200078e0204 */
[----:B------:R3:W1:Y:S01]  /*5e20*/  @P1 LDSM.16.M88.4 R52, [R2+0x400] ;  /* 0x000400000234183b */ /* 0x0006620000000200 */
[----:B------:R-:W-:Y:S01]  /*5e30*/  @P1 IMAD R3, R78, 0x4, R5 ;  /* 0x000000044e031824 */ /* 0x000fe200078e0205 */
[----:B------:R-:W-:Y:S02]  /*5e40*/  USEL UR5, UR5, URZ, UP0 ;  /* 0x000000ff05057287 */ /* 0x000fe40008000000 */
[----:B------:R3:W1:Y:S01]  /*5e50*/  @P1 LDSM.16.M88.4 R48, [R0+0x400] ;  /* 0x000400000030183b */ /* 0x0006620000000200 */
[----:B------:R-:W-:Y:S03]  /*5e60*/  LOP3.LUT R42, R42, UR4, RZ, 0x3c, !PT ;  /* 0x000000042a2a7c12 */ /* 0x000fe6000f8e3cff */
[----:B------:R3:W1:Y:S01]  /*5e70*/  @P1 LDSM.16.M88.4 R44, [R3] ;  /* 0x00000000032c183b */ /* 0x0006620000000200 */
[----:B------:R-:W-:Y:S03]  /*5e80*/  IMAD.U32 R43, RZ, RZ, UR5 ;  /* 0x00000005ff2b7e24 */ /* 0x000fe6000f8e00ff */
.L_x_89:
[----:B------:R-:W-:Y:S05]  /*5e90*/  BSYNC B1 ;  /* 0x0000000000017941 */ /* 0x000fea0003800000 */
.L_x_88:
[----:B---3--:R-:W-:Y:S04]  /*5ea0*/  SHF.R.U32.HI R0, RZ, 0x15, R34 ;  /* 0x00000015ff007819 */ /* 0x008fe80000011622 */
[----:B------:R-:W-:Y:S01]  /*5eb0*/  LOP3.LUT P1, RZ, R0, 0x3, R73, 0x48, !PT ;  /* 0x0000000300ff7812 */ /* 0x000fe20007824849 */
[----:B------:R-:W-:Y:S01]  /*5ec0*/  @!UPT UIADD3 URZ, UPT, UPT, URZ, URZ, URZ ;  /* 0x000000fffffff290 */ /* 0x000fe2000fffe0ff */
[----:B----4-:R-:W-:Y:S11]  /*5ed0*/  @P0 BRA `(.L_x_93) ;  /* 0x0000000000080947 */ /* 0x010ff60003800000 */
[----:B------:R-:W3:Y:S02]  /*5ee0*/  SYNCS.PHASECHK.TRANS64.TRYWAIT P0, [R84+URZ+0xc0], R7 ;  /* 0x0000c007540075a7 */ /* 0x000ee400080011ff */
[----:B---3--:R-:W-:Y:S05]  /*5ef0*/  @!P0 BRA `(.L_x_94) ;  /* 0x0000001c00f08947 */ /* 0x008fea0003800000 */
.L_x_93:
[----:B------:R-:W-:Y:S05]  /*5f00*/  @!P1 BRA `(.L_x_95) ;  /* 0x0000000000409947 */ /* 0x000fea0003800000 */
[----:B------:R-:W4:Y:S01]  /*5f10*/  LDCU.64 UR8, c[0x4][0x70] ;  /* 0x01000e00ff0877ac */ /* 0x000f220008000a00 */
[----:B------:R-:W-:Y:S01]  /*5f20*/  MOV R3, 0x0 ;  /* 0x0000000000037802 */ /* 0x000fe20000000f00 */
[----:B------:R-:W-:Y:S02]  /*5f30*/  HFMA2 R12, -RZ, RZ, 0, 5.9604644775390625e-08 ;  /* 0x00000001ff0c7431 */ /* 0x000fe400000001ff */
[----:B------:R-:W-:Y:S02]  /*5f40*/  IMAD.MOV.U32 R8, RZ, RZ, 0x192 ;  /* 0x00000192ff087424 */ /* 0x000fe400078e00ff */
[----:B------:R-:W-:Y:S01]  /*5f50*/  IMAD.MOV.U32 R13, RZ, RZ, RZ ;  /* 0x000000ffff0d7224 */ /* 0x000fe200078e00ff */
[----:B------:R-:W3:Y:S01]  /*5f60*/  LDCU.64 UR6, c[0x4][0x78] ;  /* 0x01000f00ff0677ac */ /* 0x000ee20008000a00 */
[----:B------:R-:W1:Y:S01]  /*5f70*/  LDC.64 R2, c[0x4][R3] ;  /* 0x0100000003027b82 */ /* 0x000e620000000a00 */
[----:B------:R-:W5:Y:S01]  /*5f80*/  LDCU.64 UR4, c[0x4][0x10] ;  /* 0x01000200ff0477ac */ /* 0x000f620008000a00 */
[----:B----4-:R-:W-:Y:S01]  /*5f90*/  MOV R5, UR9 ;  /* 0x0000000900057c02 */ /* 0x010fe20008000f00 */
[----:B------:R-:W-:Y:S01]  /*5fa0*/  IMAD.U32 R4, RZ, RZ, UR8 ;  /* 0x00000008ff047e24 */ /* 0x000fe2000f8e00ff */
[----:B---3--:R-:W-:Y:S01]  /*5fb0*/  MOV R7, UR7 ;  /* 0x0000000700077c02 */ /* 0x008fe20008000f00 */
[----:B------:R-:W-:Y:S01]  /*5fc0*/  IMAD.U32 R6, RZ, RZ, UR6 ;  /* 0x00000006ff067e24 */ /* 0x000fe2000f8e00ff */
[----:B-----5:R-:W-:Y:S01]  /*5fd0*/  MOV R11, UR5 ;  /* 0x00000005000b7c02 */ /* 0x020fe20008000f00 */
[----:B------:R-:W-:Y:S02]  /*5fe0*/  IMAD.U32 R10, RZ, RZ, UR4 ;  /* 0x00000004ff0a7e24 */ /* 0x000fe4000f8e00ff */
[----:B------:R-:W-:Y:S07]  /*5ff0*/  LEPC R20, `(.L_x_95) ;  /* 0x000000001014794e */ /* 0x000fee0000000000 */
[----:B-12---:R-:W-:Y:S05]  /*6000*/  CALL.ABS.NOINC R2 ;  /* 0x0000000002007343 */ /* 0x006fea0003c00000 */
.L_x_95:
[----:B--2---:R-:W-:Y:S01]  /*6010*/  LOP3.LUT R20, R56, 0xffffe000, RZ, 0xc0, !PT ;  /* 0xffffe00038147812 */ /* 0x004fe200078ec0ff */
[----:B------:R-:W-:Y:S05]  /*6020*/  WARPSYNC.ALL ;  /* 0x0000000000007948 */ /* 0x000fea0003800000 */
[----:B------:R-:W-:Y:S01]  /*6030*/  R2UR UR4, R34 ;  /* 0x00000000220472ca */ /* 0x000fe200000e0000 */
[----:B------:R-:W-:Y:S01]  /*6040*/  IMAD.SHL.U32 R86, R78, 0x4, RZ ;  /* 0x000000044e567824 */ /* 0x000fe200078e00ff */
[----:B------:R-:W-:Y:S01]  /*6050*/  LOP3.LUT R21, R57, 0xffffe000, RZ, 0xc0, !PT ;  /* 0xffffe00039157812 */ /* 0x000fe200078ec0ff */
[----:B------:R-:W-:Y:S01]  /*6060*/  IMAD.U32 R85, RZ, RZ, UR56 ;  /* 0x00000038ff557e24 */ /* 0x000fe2000f8e00ff */
[----:B------:R-:W-:Y:S01]  /*6070*/  LOP3.LUT R40, R58, 0xffffe000, RZ, 0xc0, !PT ;  /* 0xffffe0003a287812 */ /* 0x000fe200078ec0ff */
[----:B------:R-:W-:Y:S01]  /*6080*/  BSSY.RECONVERGENT B0, `(.L_x_96) ;  /* 0x0000059000007945 */ /* 0x000fe20003800200 */
[----:B-1----:R-:W-:Y:S01]  /*6090*/  LOP3.LUT R41, R54, 0xffffe000, RZ, 0xc0, !PT ;  /* 0xffffe00036297812 */ /* 0x002fe200078ec0ff */
[----:B------:R-:W-:Y:S01]  /*60a0*/  IMAD R89, R85, 0x800, R72 ;  /* 0x0000080055597824 */ /* 0x000fe200078e0248 */
[----:B------:R-:W-:Y:S01]  /*60b0*/  ISETP.NE.AND P0, PT, R79, RZ, PT ;  /* 0x000000ff4f00720c */ /* 0x000fe20003f05270 */
[----:B------:R-:W-:Y:S03]  /*60c0*/  IMAD.SHL.U32 R85, R77, 0x4, RZ ;  /* 0x000000044d557824 */ /* 0x000fe600078e00ff */
[----:B------:R-:W-:Y:S01]  /*60d0*/  LEA R89, R89, UR48, 0x2 ;  /* 0x0000003059597c11 */ /* 0x000fe2000f8e10ff */
[----:B---3--:R-:W1:Y:S03]  /*60e0*/  LDTM.16dp128bit.x8 R4, tmem[UR4] ;  /* 0x00000004000479ee */ /* 0x008e660008180000 */
[C-C-:B------:R-:W-:Y:S02]  /*60f0*/  IADD3 R92, PT, PT, R86.reuse, 0x400, R89.reuse ;  /* 0x00000400565c7810 */ /* 0x140fe40007ffe059 */
[----:B------:R-:W-:Y:S05]  /*6100*/  IADD3 R91, PT, PT, R85, 0x400, R89 ;  /* 0x00000400555b7810 */ /* 0x000fea0007ffe059 */
[----:B------:R-:W-:Y:S02]  /*6110*/  IMAD.IADD R90, R86, 0x1, R91 ;  /* 0x00000001565a7824 */ /* 0x000fe400078e025b */
[C---:B-1----:R-:W-:Y:S01]  /*6120*/  FMUL R0, R33.reuse, R4 ;  /* 0x0000000421007220 */ /* 0x042fe20000400000 */
[C---:B------:R-:W-:Y:S01]  /*6130*/  FMUL R2, R33.reuse, R5 ;  /* 0x0000000521027220 */ /* 0x040fe20000400000 */
[C---:B------:R-:W-:Y:S01]  /*6140*/  FMUL R3, R33.reuse, R6 ;  /* 0x0000000621037220 */ /* 0x040fe20000400000 */
[----:B------:R-:W-:Y:S01]  /*6150*/  FMUL R7, R33, R7 ;  /* 0x0000000721077220 */ /* 0x000fe20000400000 */
[----:B------:R-:W-:Y:S01]  /*6160*/  FFMA R36, R35, R20, R0 ;  /* 0x0000001423247223 */ /* 0x000fe20000000000 */
[----:B------:R-:W-:Y:S01]  /*6170*/  LOP3.LUT R20, R59, 0xffffe000, RZ, 0xc0, !PT ;  /* 0xffffe0003b147812 */ /* 0x000fe200078ec0ff */
[C---:B------:R-:W-:Y:S01]  /*6180*/  FFMA R37, R35.reuse, R21, R2 ;  /* 0x0000001523257223 */ /* 0x040fe20000000002 */
[----:B------:R-:W-:Y:S01]  /*6190*/  LOP3.LUT R21, R52, 0xffffe000, RZ, 0xc0, !PT ;  /* 0xffffe00034157812 */ /* 0x000fe200078ec0ff */
[----:B------:R-:W-:Y:S01]  /*61a0*/  FFMA R38, R35, R40, R3 ;  /* 0x0000002823267223 */ /* 0x000fe20000000003 */
[----:B------:R-:W-:Y:S01]  /*61b0*/  LOP3.LUT R40, R53, 0xffffe000, RZ, 0xc0, !PT ;  /* 0xffffe00035287812 */ /* 0x000fe200078ec0ff */
[----:B------:R-:W-:Y:S01]  /*61c0*/  FMUL R4, R33, R8 ;  /* 0x0000000821047220 */ /* 0x000fe20000400000 */
[----:B------:R-:W-:Y:S01]  /*61d0*/  F2FP.TF32.F32.PACK_B R36, R36 ;  /* 0x00000024ff24723e */ /* 0x000fe200024050ff */
[----:B------:R-:W-:Y:S01]  /*61e0*/  FFMA R39, R35, R20, R7 ;  /* 0x0000001423277223 */ /* 0x000fe20000000007 */
[----:B------:R-:W-:Y:S01]  /*61f0*/  LOP3.LUT R20, R55, 0xffffe000, RZ, 0xc0, !PT ;  /* 0xffffe00037147812 */ /* 0x000fe200078ec0ff */
[C---:B------:R-:W-:Y:S01]  /*6200*/  FMUL R5, R33.reuse, R9 ;  /* 0x0000000921057220 */ /* 0x040fe20000400000 */
[----:B------:R-:W-:Y:S01]  /*6210*/  F2FP.TF32.F32.PACK_B R37, R37 ;  /* 0x00000025ff25723e */ /* 0x000fe200024050ff */
[C---:B------:R-:W-:Y:S01]  /*6220*/  FMUL R6, R33.reuse, R10 ;  /* 0x0000000a21067220 */ /* 0x040fe20000400000 */
[----:B------:R-:W-:Y:S01]  /*6230*/  F2FP.TF32.F32.PACK_B R38, R38 ;  /* 0x00000026ff26723e */ /* 0x000fe200024050ff */
[----:B------:R-:W-:Y:S01]  /*6240*/  FMUL R11, R33, R11 ;  /* 0x0000000b210b7220 */ /* 0x000fe20000400000 */
[----:B------:R-:W-:Y:S01]  /*6250*/  F2FP.TF32.F32.PACK_B R39, R39 ;  /* 0x00000027ff27723e */ /* 0x000fe200024050ff */
[C---:B------:R-:W-:Y:S01]  /*6260*/  FFMA R4, R35.reuse, R21, R4 ;  /* 0x0000001523047223 */ /* 0x040fe20000000004 */
[----:B------:R-:W-:Y:S01]  /*6270*/  LOP3.LUT R21, R48, 0xffffe000, RZ, 0xc0, !PT ;  /* 0xffffe00030157812 */ /* 0x000fe200078ec0ff */
[----:B------:R-:W-:Y:S01]  /*6280*/  FFMA R5, R35, R40, R5 ;  /* 0x0000002823057223 */ /* 0x000fe20000000005 */
[----:B------:R-:W-:Y:S01]  /*6290*/  LOP3.LUT R40, R51, 0xffffe000, RZ, 0xc0, !PT ;  /* 0xffffe00033287812 */ /* 0x000fe200078ec0ff */
[----:B------:R-:W-:Y:S01]  /*62a0*/  FFMA R6, R35, R41, R6 ;  /* 0x0000002923067223 */ /* 0x000fe20000000006 */
[----:B------:R-:W-:Y:S01]  /*62b0*/  LOP3.LUT R41, R50, 0xffffe000, RZ, 0xc0, !PT ;  /* 0xffffe00032297812 */ /* 0x000fe200078ec0ff */
[----:B------:R-:W-:Y:S01]  /*62c0*/  FMUL R8, R33, R12 ;  /* 0x0000000c21087220 */ /* 0x000fe20000400000 */
[----:B------:R-:W-:Y:S01]  /*62d0*/  F2FP.TF32.F32.PACK_B R4, R4 ;  /* 0x00000004ff04723e */ /* 0x000fe200024050ff */
[----:B------:R-:W-:Y:S01]  /*62e0*/  FFMA R7, R35, R20, R11 ;  /* 0x0000001423077223 */ /* 0x000fe2000000000b */
[----:B------:R-:W-:Y:S01]  /*62f0*/  LOP3.LUT R20, R49, 0xffffe000, RZ, 0xc0, !PT ;  /* 0xffffe00031147812 */ /* 0x000fe200078ec0ff */
[----:B------:R-:W-:Y:S01]  /*6300*/  FMUL R9, R33, R13 ;  /* 0x0000000d21097220 */ /* 0x000fe20000400000 */
[----:B------:R-:W-:Y:S01]  /*6310*/  F2FP.TF32.F32.PACK_B R5, R5 ;  /* 0x00000005ff05723e */ /* 0x000fe200024050ff */
[----:B------:R1:W-:Y:S01]  /*6320*/  STSM.16.M88.4 [R89+0x400], R36 ;  /* 0x0004002459007844 */ /* 0x0003e20000000200 */
[----:B------:R-:W-:Y:S01]  /*6330*/  F2FP.TF32.F32.PACK_B R6, R6 ;  /* 0x00000006ff06723e */ /* 0x000fe200024050ff */
[----:B------:R-:W-:Y:S01]  /*6340*/  FFMA R8, R35, R21, R8 ;  /* 0x0000001523087223 */ /* 0x000fe20000000008 */
[----:B------:R-:W-:Y:S01]  /*6350*/  LOP3.LUT R21, R44, 0xffffe000, RZ, 0xc0, !PT ;  /* 0xffffe0002c157812 */ /* 0x000fe200078ec0ff */
[C---:B------:R-:W-:Y:S01]  /*6360*/  FMUL R10, R33.reuse, R14 ;  /* 0x0000000e210a7220 */ /* 0x040fe20000400000 */
[C---:B------:R-:W-:Y:S01]  /*6370*/  FMUL R15, R33.reuse, R15 ;  /* 0x0000000f210f7220 */ /* 0x040fe20000400000 */
[----:B------:R-:W-:Y:S01]  /*6380*/  FMUL R12, R33, R16 ;  /* 0x00000010210c7220 */ /* 0x000fe20000400000 */
[C---:B------:R-:W-:Y:S01]  /*6390*/  FFMA R9, R35.reuse, R20, R9 ;  /* 0x0000001423097223 */ /* 0x040fe20000000009 */
[C---:B------:R-:W-:Y:S01]  /*63a0*/  FFMA R10, R35.reuse, R41, R10 ;  /* 0x00000029230a7223 */ /* 0x040fe2000000000a */
[C---:B------:R-:W-:Y:S01]  /*63b0*/  FFMA R11, R35.reuse, R40, R15 ;  /* 0x00000028230b7223 */ /* 0x040fe2000000000f */
[----:B------:R-:W-:Y:S01]  /*63c0*/  FFMA R12, R35, R21, R12 ;  /* 0x00000015230c7223 */ /* 0x000fe2000000000c */
[----:B------:R-:W-:Y:S01]  /*63d0*/  LOP3.LUT R20, R45, 0xffffe000, RZ, 0xc0, !PT ;  /* 0xffffe0002d147812 */ /* 0x000fe200078ec0ff */
[C---:B------:R-:W-:Y:S01]  /*63e0*/  FMUL R13, R33.reuse, R17 ;  /* 0x00000011210d7220 */ /* 0x040fe20000400000 */
[----:B------:R-:W-:Y:S01]  /*63f0*/  LOP3.LUT R21, R46, 0xffffe000, RZ, 0xc0, !PT ;  /* 0xffffe0002e157812 */ /* 0x000fe200078ec0ff */
[----:B------:R-:W-:Y:S01]  /*6400*/  FMUL R14, R33, R18 ;  /* 0x00000012210e7220 */ /* 0x000fe20000400000 */
[----:B------:R-:W-:Y:S01]  /*6410*/  LOP3.LUT R40, R47, 0xffffe000, RZ, 0xc0, !PT ;  /* 0xffffe0002f287812 */ /* 0x000fe200078ec0ff */
[----:B------:R-:W-:Y:S01]  /*6420*/  FMUL R19, R33, R19 ;  /* 0x0000001321137220 */ /* 0x000fe20000400000 */
[----:B------:R-:W-:Y:S01]  /*6430*/  F2FP.TF32.F32.PACK_B R7, R7 ;  /* 0x00000007ff07723e */ /* 0x000fe200024050ff */
[C---:B------:R-:W-:Y:S01]  /*6440*/  FFMA R13, R35.reuse, R20, R13 ;  /* 0x00000014230d7223 */ /* 0x040fe2000000000d */
[C---:B------:R-:W-:Y:S01]  /*6450*/  FFMA R14, R35.reuse, R21, R14 ;  /* 0x00000015230e7223 */ /* 0x040fe2000000000e */
[----:B------:R-:W-:Y:S01]  /*6460*/  FFMA R15, R35, R40, R19 ;  /* 0x00000028230f7223 */ /* 0x000fe20000000013 */
[----:B------:R-:W-:Y:S01]  /*6470*/  F2FP.TF32.F32.PACK_B R8, R8 ;  /* 0x00000008ff08723e */ /* 0x000fe200024050ff */
[----:B------:R1:W-:Y:S01]  /*6480*/  STSM.16.M88.4 [R92], R4 ;  /* 0x000000045c007844 */ /* 0x0003e20000000200 */
[----:B------:R-:W-:Y:S02]  /*6490*/  F2FP.TF32.F32.PACK_B R9, R9 ;  /* 0x00000009ff09723e */ /* 0x000fe400024050ff */
[----:B------:R-:W-:Y:S02]  /*64a0*/  F2FP.TF32.F32.PACK_B R10, R10 ;  /* 0x0000000aff0a723e */ /* 0x000fe400024050ff */
[----:B------:R-:W-:Y:S02]  /*64b0*/  F2FP.TF32.F32.PACK_B R11, R11 ;  /* 0x0000000bff0b723e */ /* 0x000fe400024050ff */
[----:B------:R-:W-:Y:S02]  /*64c0*/  F2FP.TF32.F32.PACK_B R12, R12 ;  /* 0x0000000cff0c723e */ /* 0x000fe400024050ff */
[----:B------:R-:W-:Y:S01]  /*64d0*/  F2FP.TF32.F32.PACK_B R13, R13 ;  /* 0x0000000dff0d723e */ /* 0x000fe200024050ff */
[----:B------:R1:W-:Y:S01]  /*64e0*/  STSM.16.M88.4 [R91], R8 ;  /* 0x000000085b007844 */ /* 0x0003e20000000200 */
[----:B------:R-:W-:Y:S02]  /*64f0*/  F2FP.TF32.F32.PACK_B R14, R14 ;  /* 0x0000000eff0e723e */ /* 0x000fe400024050ff */
[----:B------:R-:W-:Y:S05]  /*6500*/  F2FP.TF32.F32.PACK_B R15, R15 ;  /* 0x0000000fff0f723e */ /* 0x000fea00024050ff */
[----:B------:R1:W-:Y:S01]  /*6510*/  STSM.16.M88.4 [R90], R12 ;  /* 0x0000000c5a007844 */ /* 0x0003e20000000200 */
[----:B------:R-:W-:Y:S01]  /*6520*/  @!PT LDS RZ, [RZ] ;  /* 0x00000000fffff984 */ /* 0x000fe20000000800 */
[----:B------:R-:W-:Y:S01]  /*6530*/  @!PT LDS RZ, [RZ] ;  /* 0x00000000fffff984 */ /* 0x000fe20000000800 */
[----:B------:R-:W-:Y:S01]  /*6540*/  @!PT LDS RZ, [RZ] ;  /* 0x00000000fffff984 */ /* 0x000fe20000000800 */
[----:B------:R-:W-:Y:S01]  /*6550*/  @!PT LDS RZ, [RZ] ;  /* 0x00000000fffff984 */ /* 0x000fe20000000800 */
[----:B------:R2:W-:Y:S07]  /*6560*/  MEMBAR.ALL.CTA ;  /* 0x0000000000007992 */ /* 0x0005ee0000008000 */
[----:B--2---:R-:W2:Y:S02]  /*6570*/  FENCE.VIEW.ASYNC.S ;  /* 0x00000000000073c6 */ /* 0x004ea40000000000 */
[----:B--2---:R-:W-:Y:S06]  /*6580*/  BAR.SYNC.DEFER_BLOCKING 0x1, 0x80 ;  /* 0x0042000000007b1d */ /* 0x004fec0000010000 */
[----:B------:R-:W-:Y:S05]  /*6590*/  @P0 BRA `(.L_x_97) ;  /* 0x00000000001c0947 */ /* 0x000fea0003800000 */
[----:B------:R-:W-:Y:S02]  /*65a0*/  UIADD3 UR6, UP0, UPT, UR54, 0x680, URZ ;  /* 0x0000068036067890 */ /* 0x000fe4000ff1e0ff */
[----:B------:R-:W-:Y:S02]  /*65b0*/  ULEA UR4, UR56, UR48, 0xd ;  /* 0x0000003038047291 */ /* 0x000fe4000f8e68ff */
[----:B------:R-:W-:Y:S02]  /*65c0*/  UIADD3.X UR7, UPT, UPT, URZ, UR55, URZ, UP0, !UPT ;  /* 0x00000037ff077290 */ /* 0x000fe400087fe4ff */
[----:B------:R-:W-:Y:S01]  /*65d0*/  UIADD3 UR40, UPT, UPT, UR4, 0x400, URZ ;  /* 0x0000040004287890 */ /* 0x000fe2000fffe0ff */
[----:B------:R-:W-:Y:S08]  /*65e0*/  UMOV UR43, UR36 ;  /* 0x00000024002b7c82 */ /* 0x000ff00008000000 */
[----:B------:R2:W-:Y:S02]  /*65f0*/  UTMASTG.3D [UR40], [UR6] ;  /* 0x00000028060073b5 */ /* 0x0005e40008010000 */
[----:B--2---:R0:W-:Y:S02]  /*6600*/  UTMACMDFLUSH ;  /* 0x00000000000079b7 */ /* 0x0041e40000000000 */
.L_x_97:
[----:B------:R-:W-:Y:S05]  /*6610*/  BSYNC.RECONVERGENT B0 ;  /* 0x0000000000007941 */ /* 0x000fea0003800200 */
.L_x_96:
[----:B------:R-:W-:Y:S01]  /*6620*/  UIADD3 UR40, UPT, UPT, UR56, 0x1, URZ ;  /* 0x0000000138287890 */ /* 0x000fe2000fffe0ff */
[----:B------:R-:W-:Y:S03]  /*6630*/  BSSY.RECONVERGENT B0, `(.L_x_98) ;  /* 0x0000005000007945 */ /* 0x000fe60003800200 */
[----:B------:R-:W-:Y:S04]  /*6640*/  UISETP.NE.AND UP0, UPT, UR40, 0x3, UPT ;  /* 0x000000032800788c */ /* 0x000fe8000bf05270 */
[----:B------:R-:W-:Y:S01]  /*6650*/  USEL UR43, UR40, URZ, UP0 ;  /* 0x000000ff282b7287 */ /* 0x000fe20008000000 */
[----:B------:R-:W-:Y:S11]  /*6660*/  @P0 BRA `(.L_x_99) ;  /* 0x0000000000040947 */ /* 0x000ff60003800000 */
[----:B------:R-:W-:Y:S04]  /*6670*/  DEPBAR.LE SB0, 0x1 ;  /* 0x000080400000791a */ /* 0x000fe80000000000 */
.L_x_99:
[----:B------:R-:W-:Y:S05]  /*6680*/  BSYNC.RECONVERGENT B0 ;  /* 0x0000000000007941 */ /* 0x000fea0003800200 */
.L_x_98:
[----:B------:R-:W-:Y:S01]  /*6690*/  BAR.SYNC.DEFER_BLOCKING 0x1, 0x80 ;  /* 0x0042000000007b1d */ /* 0x000fe20000010000 */
[----:B------:R-:W-:Y:S01]  /*66a0*/  ISETP.NE.AND P1, PT, R83, RZ, PT ;  /* 0x000000ff5300720c */ /* 0x000fe20003f25270 */
[----:B------:R-:W-:Y:S01]  /*66b0*/  UISETP.NE.AND UP0, UPT, UR50, URZ, UPT ;  /* 0x000000ff3200728c */ /* 0x000fe2000bf05270 */
[----:B------:R-:W-:Y:S11]  /*66c0*/  LEA R2, R43, UR48, 0x3 ;  /* 0x000000302b027c11 */ /* 0x000ff6000f8e18ff */
[----:B------:R-:W-:Y:S01]  /*66d0*/  @P1 SHF.L.U32 R3, R42, 0x1f, RZ ;  /* 0x0000001f2a031819 */ /* 0x000fe200000006ff */
[----:B------:R-:W-:Y:S06]  /*66e0*/  BRA.U !UP0, `(.L_x_100) ;  /* 0x0000000108247547 */ /* 0x000fec000b800000 */
[----:B-1----:R-:W-:Y:S01]  /*66f0*/  IMAD.U32 R5, RZ, RZ, UR49 ;  /* 0x00000031ff057e24 */ /* 0x002fe2000f8e00ff */
[----:B------:R-:W-:Y:S01]  /*6700*/  MOV R0, UR37 ;  /* 0x0000002500007c02 */ /* 0x000fe20008000f00 */
[----:B------:R-:W-:Y:S03]  /*6710*/  UIADD3 UR49, UPT, UPT, UR49, 0x1, URZ ;  /* 0x0000000131317890 */ /* 0x000fe6000fffe0ff */
[----:B------:R-:W-:Y:S01]  /*6720*/  @P1 LEA R5, R5, UR48, 0x3 ;  /* 0x0000003005051c11 */ /* 0x000fe2000f8e18ff */
[----:B------:R-:W-:Y:S04]  /*6730*/  UISETP.NE.AND UP0, UPT, UR49, 0x3, UPT ;  /* 0x000000033100788c */ /* 0x000fe8000bf05270 */
[----:B------:R-:W-:Y:S01]  /*6740*/  @P1 VIADD R5, R5, 0x78 ;  /* 0x0000007805051836 */ /* 0x000fe20000000000 */
[----:B------:R-:W-:Y:S04]  /*6750*/  USEL UR49, UR49, URZ, UP0 ;  /* 0x000000ff31317287 */ /* 0x000fe80008000000 */
[----:B------:R-:W-:Y:S04]  /*6760*/  @P1 PRMT R0, R0, 0x654, R5 ;  /* 0x0000065400001816 */ /* 0x000fe80000000005 */
[----:B------:R2:W-:Y:S04]  /*6770*/  @P1 SYNCS.ARRIVE.TRANS64.RED.A1T0 RZ, [R0+URZ], RZ ;  /* 0x000000ff00ff19a7 */ /* 0x0005e800081004ff */
.L_x_100:
[----:B------:R-:W3:Y:S01]  /*6780*/  @P1 SYNCS.PHASECHK.TRANS64.TRYWAIT P0, [R2+URZ+0x60], R3 ;  /* 0x00006003020015a7 */ /* 0x000ee200080011ff */
[----:B------:R-:W-:Y:S01]  /*6790*/  BSSY B1, `(.L_x_101) ;  /* 0x0000017000017945 */ /* 0x000fe20003800000 */
[----:B---3--:R-:W-:Y:S03]  /*67a0*/  @P1 SEL R87, RZ, 0x1, !P0 ;  /* 0x00000001ff571807 */ /* 0x008fe60004000000 */
[----:B------:R-:W-:Y:S05]  /*67b0*/  @!P1 BRA `(.L_x_102) ;  /* 0x0000000000509947 */ /* 0x000fea0003800000 */
[----:B------:R-:W-:Y:S01]  /*67c0*/  ISETP.NE.AND P1, PT, R88, RZ, PT ;  /* 0x000000ff5800720c */ /* 0x000fe20003f25270 */
[----:B------:R-:W-:Y:S01]  /*67d0*/  BSSY B0, `(.L_x_103) ;  /* 0x000000a000007945 */ /* 0x000fe20003800000 */
[----:B------:R-:W-:Y:S11]  /*67e0*/  ISETP.NE.AND P0, PT, R87, RZ, PT ;  /* 0x000000ff5700720c */ /* 0x000ff60003f05270 */
[----:B-1----:R-:W-:Y:S05]  /*67f0*/  @P1 IMAD R4, R43, 0x800, R72 ;  /* 0x000008002b041824 */ /* 0x002fea00078e0248 */
[----:B------:R-:W-:Y:S05]  /*6800*/  @P1 LEA R4, R4, UR48, 0x2 ;  /* 0x0000003004041c11 */ /* 0x000fea000f8e10ff */
[--C-:B------:R-:W-:Y:S02]  /*6810*/  @P1 IMAD.IADD R3, R85, 0x1, R4.reuse ;  /* 0x0000000155031824 */ /* 0x100fe400078e0204 */
[----:B--2---:R-:W-:Y:S01]  /*6820*/  @P1 IMAD.IADD R0, R86, 0x1, R4 ;  /* 0x0000000156001824 */ /* 0x004fe200078e0204 */
[----:B------:R-:W-:Y:S06]  /*6830*/  @P0 BRA `(.L_x_104) ;  /* 0x00000000000c0947 */ /* 0x000fec0003800000 */
[----:B------:R-:W-:Y:S04]  /*6840*/  SHF.L.U32 R5, R42, 0x1f, RZ ;  /* 0x0000001f2a057819 */ /* 0x000fe800000006ff */
[----:B------:R-:W1:Y:S02]  /*6850*/  SYNCS.PHASECHK.TRANS64.TRYWAIT P0, [R2+URZ+0x60], R5 ;  /* 0x00006005020075a7 */ /* 0x000e6400080011ff */
[----:B-1----:R-:W-:Y:S05]  /*6860*/  @!P0 BRA `(.L_x_105) ;  /* 0x0000001400a88947 */ /* 0x002fea0003800000 */
.L_x_104:
[----:B------:R-:W-:Y:S05]  /*6870*/  BSYNC B0 ;  /* 0x0000000000007941 */ /* 0x000fea0003800000 */
.L_x_103:
[----:B------:R-:W-:Y:S11]  /*6880*/  ISETP.NE.AND P0, PT, R88, RZ, PT ;  /* 0x000000ff5800720c */ /* 0x000ff60003f05270 */
[----:B------:R-:W-:Y:S02]  /*6890*/  @!UPT UIADD3 URZ, UPT, UPT, URZ, URZ, URZ ;  /* 0x000000fffffff290 */ /* 0x000fe4000fffe0ff */
[----:B-1----:R-:W-:Y:S01]  /*68a0*/  @P0 IADD3 R2, PT, PT, R86, R3, RZ ;  /* 0x0000000356020210 */ /* 0x002fe20007ffe0ff */
[----:B------:R-:W-:Y:S05]  /*68b0*/  @P0 WARPSYNC.ALL ;  /* 0x0000000000000948 */ /* 0x000fea0003800000 */
[----:B------:R3:W4:Y:S04]  /*68c0*/  @P0 LDSM.16.M88.4 R56, [R4+0x400] ;  /* 0x000400000438083b */ /* 0x0007280000000200 */
[----:B------:R3:W1:Y:S04]  /*68d0*/  @P0 LDSM.16.M88.4 R52, [R0+0x400] ;  /* 0x000400000034083b */ /* 0x0006680000000200 */
[----:B------:R3:W2:Y:S04]  /*68e0*/  @P0 LDSM.16.M88.4 R48, [R3+0x400] ;  /* 0x000400000330083b */ /* 0x0006a80000000200 */
[----:B------:R3:W1:Y:S02]  /*68f0*/  @P0 LDSM.16.M88.4 R44, [R2+0x400] ;  /* 0x00040000022c083b */ /* 0x0006640000000200 */
.L_x_102:
[----:B------:R-:W-:Y:S05]  /*6900*/  BSYNC B1 ;  /* 0x0000000000017941 */ /* 0x000fea0003800000 */
.L_x_101:
[----:B--23--:R-:W-:Y:S05]  /*6910*/  VIADD R0, R34, 0x20 ;  /* 0x0000002022007836 */ /* 0x00cfea0000000000 */
[----:B------:R-:W-:Y:S04]  /*6920*/  SHF.R.U32.HI R0, RZ, 0x15, R0 ;  /* 0x00000015ff007819 */ /* 0x000fe80000011600 */
[----:B------:R-:W-:Y:S11]  /*6930*/  LOP3.LUT P0, RZ, R0, 0x3, R73, 0x48, !PT ;  /* 0x0000000300ff7812 */ /* 0x000ff60007804849 */
[----:B------:R-:W-:Y:S02]  /*6940*/  @!UPT UIADD3 URZ, UPT, UPT, URZ, URZ, URZ ;  /* 0x000000fffffff290 */ /* 0x000fe4000fffe0ff */
[----:B------:R-:W-:Y:S05]  /*6950*/  @!P0 BRA `(.L_x_106) ;  /* 0x0000000000408947 */ /* 0x000fea0003800000 */
[----:B------:R-:W2:Y:S01]  /*6960*/  LDCU.64 UR8, c[0x4][0x70] ;  /* 0x01000e00ff0877ac */ /* 0x000ea20008000a00 */
[----:B------:R-:W-:Y:S01]  /*6970*/  MOV R3, 0x0 ;  /* 0x0000000000037802 */ /* 0x000fe20000000f00 */
[----:B-1----:R-:W-:Y:S02]  /*6980*/  HFMA2 R12, -RZ, RZ, 0, 5.9604644775390625e-08 ;  /* 0x00000001ff0c7431 */ /* 0x002fe400000001ff */
[----:B------:R-:W-:Y:S02]  /*6990*/  IMAD.MOV.U32 R8, RZ, RZ, 0x192 ;  /* 0x00000192ff087424 */ /* 0x000fe400078e00ff */
[----:B------:R-:W-:Y:S01]  /*69a0*/  IMAD.MOV.U32 R13, RZ, RZ, RZ ;  /* 0x000000ffff0d7224 */ /* 0x000fe200078e00ff */
[----:B------:R-:W1:Y:S01]  /*69b0*/  LDCU.64 UR6, c[0x4][0x78] ;  /* 0x01000f00ff0677ac */ /* 0x000e620008000a00 */
[----:B------:R-:W3:Y:S01]  /*69c0*/  LDC.64 R2, c[0x4][R3] ;  /* 0x0100000003027b82 */ /* 0x000ee20000000a00 */
[----:B------:R-:W5:Y:S01]  /*69d0*/  LDCU.64 UR4, c[0x4][0x10] ;  /* 0x01000200ff0477ac */ /* 0x000f620008000a00 */
[----:B--2---:R-:W-:Y:S01]  /*69e0*/  MOV R5, UR9 ;  /* 0x0000000900057c02 */ /* 0x004fe20008000f00 */
[----:B------:R-:W-:Y:S01]  /*69f0*/  IMAD.U32 R4, RZ, RZ, UR8 ;  /* 0x00000008ff047e24 */ /* 0x000fe2000f8e00ff */
[----:B-1----:R-:W-:Y:S01]  /*6a00*/  MOV R7, UR7 ;  /* 0x0000000700077c02 */ /* 0x002fe20008000f00 */
[----:B------:R-:W-:Y:S01]  /*6a10*/  IMAD.U32 R6, RZ, RZ, UR6 ;  /* 0x00000006ff067e24 */ /* 0x000fe2000f8e00ff */
[----:B-----5:R-:W-:Y:S01]  /*6a20*/  MOV R11, UR5 ;  /* 0x00000005000b7c02 */ /* 0x020fe20008000f00 */
[----:B------:R-:W-:Y:S02]  /*6a30*/  IMAD.U32 R10, RZ, RZ, UR4 ;  /* 0x00000004ff0a7e24 */ /* 0x000fe4000f8e00ff */
[----:B------:R-:W-:Y:S07]  /*6a40*/  LEPC R20, `(.L_x_106) ;  /* 0x000000001014794e */ /* 0x000fee0000000000 */
[----:B---34-:R-:W-:Y:S05]  /*6a50*/  CALL.ABS.NOINC R2 ;  /* 0x0000000002007343 */ /* 0x018fea0003c00000 */
.L_x_106:
[----:B------:R-:W-:Y:S01]  /*6a60*/  ISETP.NE.AND P0, PT, R79, RZ, PT ;  /* 0x000000ff4f00720c */ /* 0x000fe20003f05270 */
[----:B------:R-:W-:Y:S05]  /*6a70*/  WARPSYNC.ALL ;  /* 0x0000000000007948 */ /* 0x000fea0003800000 */
[----:B------:R-:W-:Y:S01]  /*6a80*/  R2UR UR4, R34 ;  /* 0x00000000220472ca */ /* 0x000fe200000e0000 */
[----:B------:R-:W-:Y:S01]  /*6a90*/  IMAD.U32 R87, RZ, RZ, UR43 ;  /* 0x0000002bff577e24 */ /* 0x000fe2000f8e00ff */
[----:B------:R-:W-:Y:S01]  /*6aa0*/  R2UR UR5, R84 ;  /* 0x00000000540572ca */ /* 0x000fe200000e0000 */
[----:B------:R-:W-:Y:S01]  /*6ab0*/  BSSY.RECONVERGENT B0, `(.L_x_107) ;  /* 0x0000060000007945 */ /* 0x000fe20003800200 */
[----:B----4-:R-:W-:Y:S01]  /*6ac0*/  LOP3.LUT R0, R56, 0xffffe000, RZ, 0xc0, !PT ;  /* 0xffffe00038007812 */ /* 0x010fe200078ec0ff */
[----:B------:R-:W-:Y:S01]  /*6ad0*/  IMAD R87, R87, 0x800, R72 ;  /* 0x0000080057577824 */ /* 0x000fe200078e0248 */
[----:B------:R-:W-:Y:S02]  /*6ae0*/  LOP3.LUT R2, R57, 0xffffe000, RZ, 0xc0, !PT ;  /* 0xffffe00039027812 */ /* 0x000fe400078ec0ff */
[----:B------:R-:W-:Y:S02]  /*6af0*/  LOP3.LUT R3, R58, 0xffffe000, RZ, 0xc0, !PT ;  /* 0xffffe0003a037812 */ /* 0x000fe400078ec0ff */
[----:B------:R-:W-:Y:S02]  /*6b00*/  LOP3.LUT R20, R59, 0xffffe000, RZ, 0xc0, !PT ;  /* 0xffffe0003b147812 */ /* 0x000fe400078ec0ff */
[----:B-1----:R-:W-:Y:S01]  /*6b10*/  LOP3.LUT R21, R52, 0xffffe000, RZ, 0xc0, !PT ;  /* 0xffffe00034157812 */ /* 0x002fe200078ec0ff */
[----:B------:R-:W1:Y:S01]  /*6b20*/  LDTM.16dp128bit.x8 R4, tmem[UR4+0x20] ;  /* 0x00002004000479ee */ /* 0x000e620008180000 */
[----:B------:R-:W-:Y:S01]  /*6b30*/  LOP3.LUT R36, R53, 0xffffe000, RZ, 0xc0, !PT ;  /* 0xffffe00035247812 */ /* 0x000fe200078ec0ff */
[----:B------:R-:W-:Y:S01]  /*6b40*/  UIADD3 UR5, UPT, UPT, UR5, 0xe0, URZ ;  /* 0x000000e005057890 */ /* 0x000fe2000fffe0ff */
[----:B------:R-:W-:Y:S01]  /*6b50*/  LOP3.LUT R37, R54, 0xffffe000, RZ, 0xc0, !PT ;  /* 0xffffe00036257812 */ /* 0x000fe200078ec0ff */
[----:B------:R-:W-:Y:S01]  /*6b60*/  NOP ;  /* 0x0000000000007918 */ /* 0x000fe20000000000 */
[----:B------:R-:W-:Y:S01]  /*6b70*/  LOP3.LUT R38, R55, 0xffffe000, RZ, 0xc0, !PT ;  /* 0xffffe00037267812 */ /* 0x000fe200078ec0ff */
[----:B------:R-:W-:Y:S01]  /*6b80*/  UPRMT UR5, UR37, 0x654, UR5 ;  /* 0x0000065425057896 */ /* 0x000fe20008000005 */
[----:B------:R-:W-:Y:S02]  /*6b90*/  LOP3.LUT R39, R48, 0xffffe000, RZ, 0xc0, !PT ;  /* 0xffffe00030277812 */ /* 0x000fe400078ec0ff */
[----:B------:R-:W-:Y:S02]  /*6ba0*/  LOP3.LUT R40, R49, 0xffffe000, RZ, 0xc0, !PT ;  /* 0xffffe00031287812 */ /* 0x000fe400078ec0ff */
[----:B------:R-:W-:Y:S02]  /*6bb0*/  LOP3.LUT R41, R50, 0xffffe000, RZ, 0xc0, !PT ;  /* 0xffffe00032297812 */ /* 0x000fe400078ec0ff */
[----:B------:R-:W-:Y:S02]  /*6bc0*/  LOP3.LUT R42, R51, 0xffffe000, RZ, 0xc0, !PT ;  /* 0xffffe000332a7812 */ /* 0x000fe400078ec0ff */
[----:B------:R-:W-:Y:S01]  /*6bd0*/  LOP3.LUT R43, R44, 0xffffe000, RZ, 0xc0, !PT ;  /* 0xffffe0002c2b7812 */ /* 0x000fe200078ec0ff */
[----:B-1----:R-:W-:Y:S01]  /*6be0*/  SYNCS.ARRIVE.TRANS64.RED.A1T0 RZ, [UR5], RZ ;  /* 0x000000ffffff79a7 */ /* 0x002fe20008100405 */
[----:B------:R-:W-:Y:S02]  /*6bf0*/  LOP3.LUT R44, R45, 0xffffe000, RZ, 0xc0, !PT ;  /* 0xffffe0002d2c7812 */ /* 0x000fe400078ec0ff */
[----:B------:R-:W-:Y:S02]  /*6c00*/  LEA R87, R87, UR48, 0x2 ;  /* 0x0000003057577c11 */ /* 0x000fe4000f8e10ff */
[----:B------:R-:W-:Y:S02]  /*6c10*/  LOP3.LUT R45, R46, 0xffffe000, RZ, 0xc0, !PT ;  /* 0xffffe0002e2d7812 */ /* 0x000fe400078ec0ff */
[----:B------:R-:W-:Y:S01]  /*6c20*/  LOP3.LUT R46, R47, 0xffffe000, RZ, 0xc0, !PT ;  /* 0xffffe0002f2e7812 */ /* 0x000fe200078ec0ff */
[C---:B------:R-:W-:Y:S01]  /*6c30*/  FMUL R4, R33.reuse, R4 ;  /* 0x0000000421047220 */ /* 0x040fe20000400000 */
[C-C-:B------:R-:W-:Y:S01]  /*6c40*/  IADD3 R84, PT, PT, R86.reuse, 0x400, R87.reuse ;  /* 0x0000040056547810 */ /* 0x140fe20007ffe057 */
[----:B------:R-:W-:Y:S01]  /*6c50*/  FMUL R5, R33, R5 ;  /* 0x0000000521057220 */ /* 0x000fe20000400000 */
[----:B------:R-:W-:Y:S01]  /*6c60*/  IADD3 R85, PT, PT, R85, 0x400, R87 ;  /* 0x0000040055557810 */ /* 0x000fe20007ffe057 */
[C---:B------:R-:W-:Y:S01]  /*6c70*/  FMUL R6, R33.reuse, R6 ;  /* 0x0000000621067220 */ /* 0x040fe20000400000 */
[----:B------:R-:W-:Y:S01]  /*6c80*/  FMUL R7, R33, R7 ;  /* 0x0000000721077220 */ /* 0x000fe20000400000 */
[----:B------:R-:W-:Y:S01]  /*6c90*/  FFMA R4, R35, R0, R4 ;  /* 0x0000000023047223 */ /* 0x000fe20000000004 */
[----:B------:R-:W-:Y:S01]  /*6ca0*/  FMUL R8, R33, R8 ;  /* 0x0000000821087220 */ /* 0x000fe20000400000 */
[----:B------:R-:W-:Y:S01]  /*6cb0*/  FFMA R5, R35, R2, R5 ;  /* 0x0000000223057223 */ /* 0x000fe20000000005 */
[----:B------:R-:W-:Y:S01]  /*6cc0*/  FMUL R9, R33, R9 ;  /* 0x0000000921097220 */ /* 0x000fe20000400000 */
[----:B------:R-:W-:Y:S01]  /*6cd0*/  FFMA R6, R35, R3, R6 ;  /* 0x0000000323067223 */ /* 0x000fe20000000006 */
[----:B------:R-:W-:Y:S01]  /*6ce0*/  F2FP.TF32.F32.PACK_B R4, R4 ;  /* 0x00000004ff04723e */ /* 0x000fe200024050ff */
[----:B------:R-:W-:Y:S01]  /*6cf0*/  FMUL R10, R33, R10 ;  /* 0x0000000a210a7220 */ /* 0x000fe20000400000 */
[----:B------:R-:W-:Y:S01]  /*6d00*/  F2FP.TF32.F32.PACK_B R5, R5 ;  /* 0x00000005ff05723e */ /* 0x000fe200024050ff */
[----:B------:R-:W-:Y:S01]  /*6d10*/  FFMA R7, R35, R20, R7 ;  /* 0x0000001423077223 */ /* 0x000fe20000000007 */
[----:B------:R-:W-:Y:S01]  /*6d20*/  FMUL R11, R33, R11 ;  /* 0x0000000b210b7220 */ /* 0x000fe20000400000 */
        /* <DEDUP_REMOVED lines=8> */
[----:B------:R-:W-:Y:S01]  /*6db0*/  F2FP.TF32.F32.PACK_B R6, R6 ;  /* 0x00000006ff06723e */ /* 0x000fe200024050ff */
[----:B------:R-:W-:Y:S01]  /*6dc0*/  FFMA R12, R35, R39, R12 ;  /* 0x00000027230c7223 */ /* 0x000fe2000000000c */
[----:B------:R-:W-:Y:S01]  /*6dd0*/  F2FP.TF32.F32.PACK_B R7, R7 ;  /* 0x00000007ff07723e */ /* 0x000fe200024050ff */
[----:B------:R-:W-:Y:S01]  /*6de0*/  FMUL R16, R33, R16 ;  /* 0x0000001021107220 */ /* 0x000fe20000400000 */
[----:B------:R-:W-:Y:S01]  /*6df0*/  FFMA R13, R35, R40, R13 ;  /* 0x00000028230d7223 */ /* 0x000fe2000000000d */
[----:B------:R-:W-:Y:S01]  /*6e00*/  FMUL R17, R33, R17 ;  /* 0x0000001121117220 */ /* 0x000fe20000400000 */
[----:B------:R-:W-:Y:S01]  /*6e10*/  FFMA R14, R35, R41, R14 ;  /* 0x00000029230e7223 */ /* 0x000fe2000000000e */
[----:B------:R1:W-:Y:S01]  /*6e20*/  STSM.16.M88.4 [R87+0x400], R4 ;  /* 0x0004000457007844 */ /* 0x0003e20000000200 */
[----:B------:R-:W-:Y:S01]  /*6e30*/  FMUL R18, R33, R18 ;  /* 0x0000001221127220 */ /* 0x000fe20000400000 */
[----:B------:R-:W-:Y:S01]  /*6e40*/  FFMA R15, R35, R42, R15 ;  /* 0x0000002a230f7223 */ /* 0x000fe2000000000f */
[----:B------:R-:W-:Y:S01]  /*6e50*/  FMUL R19, R33, R19 ;  /* 0x0000001321137220 */ /* 0x000fe20000400000 */
[----:B------:R-:W-:Y:S01]  /*6e60*/  F2FP.TF32.F32.PACK_B R8, R8 ;  /* 0x00000008ff08723e */ /* 0x000fe200024050ff */
[C---:B------:R-:W-:Y:S01]  /*6e70*/  FFMA R16, R35.reuse, R43, R16 ;  /* 0x0000002b23107223 */ /* 0x040fe20000000010 */
[----:B------:R-:W-:Y:S01]  /*6e80*/  F2FP.TF32.F32.PACK_B R9, R9 ;  /* 0x00000009ff09723e */ /* 0x000fe200024050ff */
[C---:B------:R-:W-:Y:S01]  /*6e90*/  FFMA R17, R35.reuse, R44, R17 ;  /* 0x0000002c23117223 */ /* 0x040fe20000000011 */
[----:B------:R-:W-:Y:S01]  /*6ea0*/  F2FP.TF32.F32.PACK_B R10, R10 ;  /* 0x0000000aff0a723e */ /* 0x000fe200024050ff */
[C---:B------:R-:W-:Y:S01]  /*6eb0*/  FFMA R18, R35.reuse, R45, R18 ;  /* 0x0000002d23127223 */ /* 0x040fe20000000012 */
[----:B------:R-:W-:Y:S01]  /*6ec0*/  F2FP.TF32.F32.PACK_B R11, R11 ;  /* 0x0000000bff0b723e */ /* 0x000fe200024050ff */
[----:B------:R-:W-:Y:S01]  /*6ed0*/  FFMA R19, R35, R46, R19 ;  /* 0x0000002e23137223 */ /* 0x000fe20000000013 */
[----:B------:R-:W-:Y:S01]  /*6ee0*/  F2FP.TF32.F32.PACK_B R12, R12 ;  /* 0x0000000cff0c723e */ /* 0x000fe200024050ff */
[----:B------:R-:W-:Y:S01]  /*6ef0*/  IMAD.IADD R86, R86, 0x1, R85 ;  /* 0x0000000156567824 */ /* 0x000fe200078e0255 */
[----:B------:R-:W-:Y:S01]  /*6f00*/  F2FP.TF32.F32.PACK_B R13, R13 ;  /* 0x0000000dff0d723e */ /* 0x000fe200024050ff */
[----:B------:R1:W-:Y:S01]  /*6f10*/  STSM.16.M88.4 [R84], R8 ;  /* 0x0000000854007844 */ /* 0x0003e20000000200 */
        /* <DEDUP_REMOVED lines=18> */
[----:B------:R-:W-:Y:S02]  /*7040*/  UIADD3 UR5, UPT, UPT, UR41, 0x20, URZ ;  /* 0x0000002029057890 */ /* 0x000fe4000fffe0ff */
[----:B------:R-:W-:Y:S02]  /*7050*/  UIADD3 UR4, UPT, UPT, UR10, 0x400, URZ ;  /* 0x000004000a047890 */ /* 0x000fe4000fffe0ff */
[----:B------:R-:W-:Y:S01]  /*7060*/  UIADD3.X UR9, UPT, UPT, URZ, UR55, URZ, UP0, !UPT ;  /* 0x00000037ff097290 */ /* 0x000fe200087fe4ff */
[----:B------:R-:W-:Y:S01]  /*7070*/  UMOV UR6, UR42 ;  /* 0x0000002a00067c82 */ /* 0x000fe20008000000 */
[----:B------:R-:W-:Y:S07]  /*7080*/  UMOV UR7, UR36 ;  /* 0x0000002400077c82 */ /* 0x000fee0008000000 */
[----:B------:R2:W-:Y:S02]  /*7090*/  UTMASTG.3D [UR4], [UR8] ;  /* 0x00000004080073b5 */ /* 0x0005e40008010000 */
[----:B--2---:R0:W-:Y:S02]  /*70a0*/  UTMACMDFLUSH ;  /* 0x00000000000079b7 */ /* 0x0041e40000000000 */
.L_x_108:
[----:B------:R-:W-:Y:S05]  /*70b0*/  BSYNC.RECONVERGENT B0 ;  /* 0x0000000000007941 */ /* 0x000fea0003800200 */
.L_x_107:
[----:B------:R-:W-:Y:S01]  /*70c0*/  UIADD3 UR43, UPT, UPT, UR43, 0x1, URZ ;  /* 0x000000012b2b7890 */ /* 0x000fe2000fffe0ff */
[----:B------:R-:W-:Y:S03]  /*70d0*/  BSSY.RECONVERGENT B0, `(.L_x_109) ;  /* 0x0000008000007945 */ /* 0x000fe60003800200 */
[----:B------:R-:W-:Y:S04]  /*70e0*/  UISETP.NE.AND UP0, UPT, UR43, 0x3, UPT ;  /* 0x000000032b00788c */ /* 0x000fe8000bf05270 */
[----:B------:R-:W-:Y:S02]  /*70f0*/  UISETP.EQ.XOR UP1, UPT, UR40, 0x3, !UP0 ;  /* 0x000000032800788c */ /* 0x000fe4000c722a70 */
[----:B------:R-:W-:Y:S02]  /*7100*/  USEL UR56, UR43, URZ, UP0 ;  /* 0x000000ff2b387287 */ /* 0x000fe40008000000 */
[----:B------:R-:W-:Y:S04]  /*7110*/  USEL UR4, URZ, 0x1, !UP1 ;  /* 0x00000001ff047887 */ /* 0x000fe8000c800000 */
[----:B------:R-:W-:Y:S01]  /*7120*/  ULOP3.LUT UR51, UR51, UR4, URZ, 0x3c, !UPT ;  /* 0x0000000433337292 */ /* 0x000fe2000f8e3cff */
[----:B------:R-:W-:Y:S11]  /*7130*/  @P0 BRA `(.L_x_110) ;  /* 0x0000000000040947 */ /* 0x000ff60003800000 */
[----:B------:R-:W-:Y:S04]  /*7140*/  DEPBAR.LE SB0, 0x1 ;  /* 0x000080400000791a */ /* 0x000fe80000000000 */
.L_x_110:
[----:B------:R-:W-:Y:S05]  /*7150*/  BSYNC.RECONVERGENT B0 ;  /* 0x0000000000007941 */ /* 0x000fea0003800200 */
.L_x_109:
[----:B------:R-:W-:Y:S01]  /*7160*/  BAR.SYNC.DEFER_BLOCKING 0x1, 0x80 ;  /* 0x0042000000007b1d */ /* 0x000fe20000010000 */
[----:B------:R-:W-:Y:S01]  /*7170*/  UISETP.NE.AND UP0, UPT, UR50, -0x2, UPT ;  /* 0xfffffffe3200788c */ /* 0x000fe2000bf05270 */
[----:B------:R-:W-:Y:S08]  /*7180*/  IADD3 R0, PT, PT, R30, 0x1, RZ ;  /* 0x000000011e007810 */ /* 0x000ff00007ffe0ff */
[----:B------:R-:W-:Y:S05]  /*7190*/  BRA.U !UP0, `(.L_x_111) ;  /* 0x0000000108287547 */ /* 0x000fea000b800000 */
[----:B------:R-:W-:Y:S01]  /*71a0*/  ISETP.NE.AND P0, PT, R83, RZ, PT ;  /* 0x000000ff5300720c */ /* 0x000fe20003f05270 */
[----:B------:R-:W-:Y:S01]  /*71b0*/  IMAD.U32 R3, RZ, RZ, UR49 ;  /* 0x00000031ff037e24 */ /* 0x000fe2000f8e00ff */
[----:B------:R-:W-:Y:S01]  /*71c0*/  UIADD3 UR49, UPT, UPT, UR49, 0x1, URZ ;  /* 0x0000000131317890 */ /* 0x000fe2000fffe0ff */
[----:B------:R-:W-:Y:S03]  /*71d0*/  IMAD.U32 R2, RZ, RZ, UR37 ;  /* 0x00000025ff027e24 */ /* 0x000fe6000f8e00ff */
[----:B------:R-:W-:Y:S04]  /*71e0*/  UISETP.NE.AND UP0, UPT, UR49, 0x3, UPT ;  /* 0x000000033100788c */ /* 0x000fe8000bf05270 */
[----:B------:R-:W-:Y:S03]  /*71f0*/  USEL UR49, UR49, URZ, UP0 ;  /* 0x000000ff31317287 */ /* 0x000fe60008000000 */
[----:B------:R-:W-:Y:S05]  /*7200*/  @P0 LEA R3, R3, UR48, 0x3 ;  /* 0x0000003003030c11 */ /* 0x000fea000f8e18ff */
[----:B------:R-:W-:Y:S05]  /*7210*/  @P0 VIADD R3, R3, 0x78 ;  /* 0x0000007803030836 */ /* 0x000fea0000000000 */
[----:B------:R-:W-:Y:S04]  /*7220*/  @P0 PRMT R2, R2, 0x654, R3 ;  /* 0x0000065402020816 */ /* 0x000fe80000000003 */
[----:B------:R2:W-:Y:S03]  /*7230*/  @P0 SYNCS.ARRIVE.TRANS64.RED.A1T0 RZ, [R2+URZ], RZ ;  /* 0x000000ff02ff09a7 */ /* 0x0005e600081004ff */
.L_x_111:
[----:B------:R-:W-:Y:S01]  /*7240*/  ISETP.NE.AND P2, PT, R80, RZ, PT ;  /* 0x000000ff5000720c */ /* 0x000fe20003f45270 */
[----:B------:R-:W-:Y:S01]  /*7250*/  UIADD3 UR50, UPT, UPT, UR50, 0x2, URZ ;  /* 0x0000000232327890 */ /* 0x000fe2000fffe0ff */
[----:B------:R-:W-:Y:S01]  /*7260*/  ISETP.NE.AND P0, PT, R82, 0x2, PT ;  /* 0x000000025200780c */ /* 0x000fe20003f05270 */
[----:B------:R-:W-:Y:S01]  /*7270*/  IMAD.IADD R20, R29, 0x1, R66 ;  /* 0x000000011d147824 */ /* 0x000fe200078e0242 */
[----:B------:R-:W-:Y:S01]  /*7280*/  ISETP.NE.AND P1, PT, R0, 0x4, PT ;  /* 0x000000040000780c */ /* 0x000fe20003f25270 */
[----:B------:R-:W-:Y:S01]  /*7290*/  IMAD.IADD R21, R31, 0x1, R68 ;  /* 0x000000011f157824 */ /* 0x000fe200078e0244 */
[----:B--2---:R-:W-:Y:S02]  /*72a0*/  SEL R2, RZ, 0x1, P0 ;  /* 0x00000001ff027807 */ /* 0x004fe40000000000 */
[----:B------:R-:W-:Y:S02]  /*72b0*/  SEL R3, RZ, 0x1, P1 ;  /* 0x00000001ff037807 */ /* 0x000fe40000800000 */
[----:B------:R-:W-:Y:S02]  /*72c0*/  LOP3.LUT R75, R75, R2, RZ, 0x3c, !PT ;  /* 0x000000024b4b7212 */ /* 0x000fe400078e3cff */
[----:B------:R-:W-:Y:S02]  /*72d0*/  LOP3.LUT R76, R76, R3, RZ, 0x3c, !PT ;  /* 0x000000034c4c7212 */ /* 0x000fe400078e3cff */
[----:B------:R-:W-:Y:S02]  /*72e0*/  @P2 R2UR UR36, R74 ;  /* 0x000000004a2422ca */ /* 0x000fe400000e0000 */
[----:B------:R-:W-:Y:S02]  /*72f0*/  SEL R82, R82, RZ, P0 ;  /* 0x000000ff52527207 */ /* 0x000fe40000000000 */
[----:B------:R-:W-:Y:S01]  /*7300*/  SEL R30, R0, RZ, P1 ;  /* 0x000000ff001e7207 */ /* 0x000fe20000800000 */
[----:B------:R-:W-:Y:S10]  /*7310*/  @P2 BRA `(.L_x_112) ;  /* 0xffffffdc00342947 */ /* 0x000ff4000383ffff */
[----:B------:R-:W-:-:S09]  /*7320*/  UISETP.NE.AND UP0, UPT, UR53, URZ, UPT ;  /* 0x000000ff3500728c */ /* 0x000fd2000bf05270 */
[----:B------:R-:W-:Y:S05]  /*7330*/  BRA.U !UP0, `(.L_x_113) ;  /* 0x0000000108487547 */ /* 0x000fea000b800000 */
[----:B------:R-:W2:Y:S02]  /*7340*/  LDCU.64 UR4, c[0x0][0x890] ;  /* 0x00011200ff0477ac */ /* 0x000ea40008000a00 */
[----:B--2---:R-:W-:-:S04]  /*7350*/  UISETP.NE.U32.AND UP0, UPT, UR4, URZ, UPT ;  /* 0x000000ff0400728c */ /* 0x004fc8000bf05070 */
[----:B------:R-:W-:-:S09]  /*7360*/  UISETP.NE.AND.EX UP0, UPT, UR5, URZ, UPT, UP0 ;  /* 0x000000ff0500728c */ /* 0x000fd2000bf05300 */
[----:B------:R-:W-:Y:S05]  /*7370*/  BRA.U UP0, `(.L_x_114) ;  /* 0x00000001000c7547 */ /* 0x000fea000b800000 */
[----:B------:R-:W-:-:S13]  /*7380*/  FSETP.NEU.AND P0, PT, R35, RZ, PT ;  /* 0x000000ff2300720b */ /* 0x000fda0003f0d000 */
[----:B------:R-:W-:Y:S05]  /*7390*/  @!P0 EXIT ;  /* 0x000000000000894d */ /* 0x000fea0003800000 */
[----:B------:R-:W-:Y:S05]  /*73a0*/  BRA `(.L_x_113) ;  /* 0x00000000002c7947 */ /* 0x000fea0003800000 */
.L_x_114:
[----:B------:R-:W-:Y:S01]  /*73b0*/  ISETP.NE.AND P0, PT, R81, RZ, PT ;  /* 0x000000ff5100720c */ /* 0x000fe20003f05270 */
[----:B------:R-:W-:-:S12]  /*73c0*/  BSSY.RECONVERGENT B0, `(.L_x_113) ;  /* 0x0000009000007945 */ /* 0x000fd80003800200 */
[----:B------:R-:W-:Y:S05]  /*73d0*/  @P0 BRA `(.L_x_115) ;  /* 0x0000000000140947 */ /* 0x000fea0003800000 */
[----:B------:R-:W2:Y:S02]  /*73e0*/  LDCU.64 UR4, c[0x0][0x888] ;  /* 0x00011100ff0477ac */ /* 0x000ea40008000a00 */
[----:B--2---:R-:W-:-:S04]  /*73f0*/  ISETP.NE.U32.AND P0, PT, RZ, UR4, PT ;  /* 0x00000004ff007c0c */ /* 0x004fc8000bf05070 */
[----:B------:R-:W-:-:S13]  /*7400*/  ISETP.NE.AND.EX P0, PT, RZ, UR5, PT, P0 ;  /* 0x00000005ff007c0c */ /* 0x000fda000bf05300 */
[----:B------:R-:W-:Y:S05]  /*7410*/  @!P0 EXIT ;  /* 0x000000000000894d */ /* 0x000fea0003800000 */
[----:B------:R-:W-:Y:S05]  /*7420*/  BRA `(.L_x_116) ;  /* 0x0000000000087947 */ /* 0x000fea0003800000 */
.L_x_115:
[----:B------:R-:W-:-:S13]  /*7430*/  FSETP.NEU.AND P0, PT, R35, RZ, PT ;  /* 0x000000ff2300720b */ /* 0x000fda0003f0d000 */
[----:B------:R-:W-:Y:S05]  /*7440*/  @!P0 EXIT ;  /* 0x000000000000894d */ /* 0x000fea0003800000 */
.L_x_116:
[----:B------:R-:W-:Y:S05]  /*7450*/  BSYNC.RECONVERGENT B0 ;  /* 0x0000000000007941 */ /* 0x000fea0003800200 */
.L_x_113:
[----:B------:R-:W-:Y:S01]  /*7460*/  ULEA UR4, UR49, UR48, 0x3 ;  /* 0x0000003031047291 */ /* 0x000fe2000f8e18ff */
[----:B------:R-:W-:-:S04]  /*7470*/  DEPBAR.LE SB0, 0x0 ;  /* 0x000080000000791a */ /* 0x000fc80000000000 */
[----:B------:R-:W-:-:S04]  /*7480*/  UIADD3 UR4, UPT, UPT, UR4, 0x78, URZ ;  /* 0x0000007804047890 */ /* 0x000fc8000fffe0ff */
[----:B------:R-:W-:-:S09]  /*7490*/  UPRMT UR4, UR37, 0x654, UR4 ;  /* 0x0000065425047896 */ /* 0x000fd20008000004 */
[----:B------:R-:W-:Y:S01]  /*74a0*/  SYNCS.ARRIVE.TRANS64.RED.A1T0 RZ, [UR4], RZ ;  /* 0x000000ffffff79a7 */ /* 0x000fe20008100404 */
[----:B------:R-:W-:Y:S05]  /*74b0*/  EXIT ;  /* 0x000000000000794d */ /* 0x000fea0003800000 */
.L_x_19:
[----:B--2---:R2:W1:Y:S02]  /*74c0*/  SYNCS.PHASECHK.TRANS64.TRYWAIT P0, [R3+URZ+0x110], R2 ;  /* 0x00011002030075a7 */ /* 0x00446400080011ff */
[----:B-1----:R-:W-:Y:S05]  /*74d0*/  @!P0 NANOSLEEP.SYNCS 0x989680 ;  /* 0x009896800000895d */ /* 0x002fea0003900000 */
[----:B------:R-:W1:Y:S02]  /*74e0*/  @!P0 SYNCS.PHASECHK.TRANS64 P0, [R3+URZ+0x110], R2 ;  /* 0x00011002030085a7 */ /* 0x000e6400080010ff */
[----:B-1----:R-:W-:Y:S05]  /*74f0*/  @!P0 BRA `(.L_x_19) ;  /* 0xfffffffc00f08947 */ /* 0x002fea000383ffff */
[----:B------:R-:W-:Y:S05]  /*7500*/  BRA `(.L_x_117) ;  /* 0xffffffa000407947 */ /* 0x000fea000383ffff */
.L_x_22:
[----:B-1----:R-:W-:-:S07]  /*7510*/  MOV R2, UR33 ;  /* 0x0000002100027c02 */ /* 0x002fce0008000f00 */
.L_x_118:
[----:B-1----:R1:W2:Y:S02]  /*7520*/  SYNCS.PHASECHK.TRANS64.TRYWAIT P0, [R2+URZ+0x30], R5 ;  /* 0x00003005020075a7 */ /* 0x0022a400080011ff */
[----:B--2---:R-:W-:Y:S05]  /*7530*/  @!P0 NANOSLEEP.SYNCS 0x989680 ;  /* 0x009896800000895d */ /* 0x004fea0003900000 */
[----:B------:R-:W2:Y:S02]  /*7540*/  @!P0 SYNCS.PHASECHK.TRANS64 P0, [R2+URZ+0x30], R5 ;  /* 0x00003005020085a7 */ /* 0x000ea400080010ff */
[----:B--2---:R-:W-:Y:S05]  /*7550*/  @!P0 BRA `(.L_x_118) ;  /* 0xfffffffc00f08947 */ /* 0x004fea000383ffff */
[----:B------:R-:W-:Y:S05]  /*7560*/  BRA `(.L_x_21) ;  /* 0xffffffa000947947 */ /* 0x000fea000383ffff */
.L_x_28:
[----:B-1----:R-:W-:-:S07]  /*7570*/  MOV R2, UR33 ;  /* 0x0000002100027c02 */ /* 0x002fce0008000f00 */
.L_x_119:
[----:B-1----:R1:W2:Y:S02]  /*7580*/  SYNCS.PHASECHK.TRANS64.TRYWAIT P0, [R2+URZ+0x30], R5 ;  /* 0x00003005020075a7 */ /* 0x0022a400080011ff */
[----:B--2---:R-:W-:Y:S05]  /*7590*/  @!P0 NANOSLEEP.SYNCS 0x989680 ;  /* 0x009896800000895d */ /* 0x004fea0003900000 */
[----:B------:R-:W2:Y:S02]  /*75a0*/  @!P0 SYNCS.PHASECHK.TRANS64 P0, [R2+URZ+0x30], R5 ;  /* 0x00003005020085a7 */ /* 0x000ea400080010ff */
[----:B--2---:R-:W-:Y:S05]  /*75b0*/  @!P0 BRA `(.L_x_119) ;  /* 0xfffffffc00f08947 */ /* 0x004fea000383ffff */
[----:B------:R-:W-:Y:S05]  /*75c0*/  BRA `(.L_x_27) ;  /* 0xffffffa400687947 */ /* 0x000fea000383ffff */
.L_x_32:
[----:B-1----:R1:W2:Y:S02]  /*75d0*/  SYNCS.PHASECHK.TRANS64.TRYWAIT P0, [R2+URZ+0xa0], R3 ;  /* 0x0000a003020075a7 */ /* 0x0022a400080011ff */
[----:B--2---:R-:W-:Y:S05]  /*75e0*/  @!P0 NANOSLEEP.SYNCS 0x989680 ;  /* 0x009896800000895d */ /* 0x004fea0003900000 */
[----:B------:R-:W2:Y:S02]  /*75f0*/  @!P0 SYNCS.PHASECHK.TRANS64 P0, [R2+URZ+0xa0], R3 ;  /* 0x0000a003020085a7 */ /* 0x000ea400080010ff */
[----:B--2---:R-:W-:Y:S05]  /*7600*/  @!P0 BRA `(.L_x_32) ;  /* 0xfffffffc00f08947 */ /* 0x004fea000383ffff */
[----:B------:R-:W-:Y:S05]  /*7610*/  BRA `(.L_x_120) ;  /* 0xffffffa800187947 */ /* 0x000fea000383ffff */
.L_x_36:
[----:B----4-:R-:W-:-:S07]  /*7620*/  MOV R0, UR5 ;  /* 0x0000000500007c02 */ /* 0x010fce0008000f00 */
.L_x_121:
[----:B-1----:R1:W2:Y:S02]  /*7630*/  SYNCS.PHASECHK.TRANS64.TRYWAIT P0, [R0+URZ], R3 ;  /* 0x00000003000075a7 */ /* 0x0022a400080011ff */
[----:B--2---:R-:W-:Y:S05]  /*7640*/  @!P0 NANOSLEEP.SYNCS 0x989680 ;  /* 0x009896800000895d */ /* 0x004fea0003900000 */
[----:B------:R-:W2:Y:S02]  /*7650*/  @!P0 SYNCS.PHASECHK.TRANS64 P0, [R0+URZ], R3 ;  /* 0x00000003000085a7 */ /* 0x000ea400080010ff */
[----:B--2---:R-:W-:Y:S05]  /*7660*/  @!P0 BRA `(.L_x_121) ;  /* 0xfffffffc00f08947 */ /* 0x004fea000383ffff */
[----:B------:R-:W-:Y:S05]  /*7670*/  BRA `(.L_x_122) ;  /* 0xffffffac00887947 */ /* 0x000fea000383ffff */
.L_x_37:
[----:B----4-:R-:W-:-:S07]  /*7680*/  MOV R0, UR5 ;  /* 0x0000000500007c02 */ /* 0x010fce0008000f00 */
.L_x_123:
[----:B-1----:R1:W2:Y:S02]  /*7690*/  SYNCS.PHASECHK.TRANS64.TRYWAIT P0, [R0+URZ], R3 ;  /* 0x00000003000075a7 */ /* 0x0022a400080011ff */
[----:B--2---:R-:W-:Y:S05]  /*76a0*/  @!P0 NANOSLEEP.SYNCS 0x989680 ;  /* 0x009896800000895d */ /* 0x004fea0003900000 */
[----:B------:R-:W2:Y:S02]  /*76b0*/  @!P0 SYNCS.PHASECHK.TRANS64 P0, [R0+URZ], R3 ;  /* 0x00000003000085a7 */ /* 0x000ea400080010ff */
[----:B--2---:R-:W-:Y:S05]  /*76c0*/  @!P0 BRA `(.L_x_123) ;  /* 0xfffffffc00f08947 */ /* 0x004fea000383ffff */
[----:B------:R-:W-:Y:S05]  /*76d0*/  BRA `(.L_x_124) ;  /* 0xffffffac00947947 */ /* 0x000fea000383ffff */
.L_x_38:
[----:B----4-:R-:W-:-:S07]  /*76e0*/  MOV R0, UR5 ;  /* 0x0000000500007c02 */ /* 0x010fce0008000f00 */
.L_x_125:
[----:B-1----:R1:W2:Y:S02]  /*76f0*/  SYNCS.PHASECHK.TRANS64.TRYWAIT P0, [R0+URZ], R3 ;  /* 0x00000003000075a7 */ /* 0x0022a400080011ff */
[----:B--2---:R-:W-:Y:S05]  /*7700*/  @!P0 NANOSLEEP.SYNCS 0x989680 ;  /* 0x009896800000895d */ /* 0x004fea0003900000 */
[----:B------:R-:W2:Y:S02]  /*7710*/  @!P0 SYNCS.PHASECHK.TRANS64 P0, [R0+URZ], R3 ;  /* 0x00000003000085a7 */ /* 0x000ea400080010ff */
[----:B--2---:R-:W-:Y:S05]  /*7720*/  @!P0 BRA `(.L_x_125) ;  /* 0xfffffffc00f08947 */ /* 0x004fea000383ffff */
[----:B------:R-:W-:Y:S05]  /*7730*/  BRA `(.L_x_126) ;  /* 0xffffffac00a07947 */ /* 0x000fea000383ffff */
.L_x_39:
[----:B----4-:R-:W-:-:S07]  /*7740*/  MOV R0, UR5 ;  /* 0x0000000500007c02 */ /* 0x010fce0008000f00 */
.L_x_127:
[----:B-1----:R1:W2:Y:S02]  /*7750*/  SYNCS.PHASECHK.TRANS64.TRYWAIT P0, [R0+URZ], R3 ;  /* 0x00000003000075a7 */ /* 0x0022a400080011ff */
[----:B--2---:R-:W-:Y:S05]  /*7760*/  @!P0 NANOSLEEP.SYNCS 0x989680 ;  /* 0x009896800000895d */ /* 0x004fea0003900000 */
[----:B------:R-:W2:Y:S02]  /*7770*/  @!P0 SYNCS.PHASECHK.TRANS64 P0, [R0+URZ], R3 ;  /* 0x00000003000085a7 */ /* 0x000ea400080010ff */
[----:B--2---:R-:W-:Y:S05]  /*7780*/  @!P0 BRA `(.L_x_127) ;  /* 0xfffffffc00f08947 */ /* 0x004fea000383ffff */
[----:B------:R-:W-:Y:S05]  /*7790*/  BRA `(.L_x_128) ;  /* 0xffffffac00ac7947 */ /* 0x000fea000383ffff */
.L_x_40:
[----:B----4-:R-:W-:-:S07]  /*77a0*/  MOV R0, UR5 ;  /* 0x0000000500007c02 */ /* 0x010fce0008000f00 */
.L_x_129:
[----:B-1----:R1:W2:Y:S02]  /*77b0*/  SYNCS.PHASECHK.TRANS64.TRYWAIT P0, [R0+URZ], R3 ;  /* 0x00000003000075a7 */ /* 0x0022a400080011ff */
[----:B--2---:R-:W-:Y:S05]  /*77c0*/  @!P0 NANOSLEEP.SYNCS 0x989680 ;  /* 0x009896800000895d */ /* 0x004fea0003900000 */
[----:B------:R-:W2:Y:S02]  /*77d0*/  @!P0 SYNCS.PHASECHK.TRANS64 P0, [R0+URZ], R3 ;  /* 0x00000003000085a7 */ /* 0x000ea400080010ff */
[----:B--2---:R-:W-:Y:S05]  /*77e0*/  @!P0 BRA `(.L_x_129) ;  /* 0xfffffffc00f08947 */ /* 0x004fea000383ffff */
[----:B------:R-:W-:Y:S05]  /*77f0*/  BRA `(.L_x_130) ;  /* 0xffffffac00b87947 */ /* 0x000fea000383ffff */
.L_x_43:
[----:B-1----:R1:W2:Y:S02]  /*7800*/  SYNCS.PHASECHK.TRANS64.TRYWAIT P0, [R0+URZ+0x100], R5 ;  /* 0x00010005000075a7 */ /* 0x0022a400080011ff */
[----:B--2---:R-:W-:Y:S05]  /*7810*/  @!P0 NANOSLEEP.SYNCS 0x989680 ;  /* 0x009896800000895d */ /* 0x004fea0003900000 */
[----:B------:R-:W2:Y:S02]  /*7820*/  @!P0 SYNCS.PHASECHK.TRANS64 P0, [R0+URZ+0x100], R5 ;  /* 0x00010005000085a7 */ /* 0x000ea400080010ff */
[----:B--2---:R-:W-:Y:S05]  /*7830*/  @!P0 BRA `(.L_x_43) ;  /* 0xfffffffc00f08947 */ /* 0x004fea000383ffff */
[----:B------:R-:W-:Y:S05]  /*7840*/  BRA `(.L_x_131) ;  /* 0xffffffb000147947 */ /* 0x000fea000383ffff */
.L_x_44:
[----:B------:R-:W-:-:S07]  /*7850*/  MOV R0, UR5 ;  /* 0x0000000500007c02 */ /* 0x000fce0008000f00 */
.L_x_132:
[----:B-1----:R1:W2:Y:S02]  /*7860*/  SYNCS.PHASECHK.TRANS64.TRYWAIT P0, [R0+URZ+0xb0], R5 ;  /* 0x0000b005000075a7 */ /* 0x0022a400080011ff */
[----:B--2---:R-:W-:Y:S05]  /*7870*/  @!P0 NANOSLEEP.SYNCS 0x989680 ;  /* 0x009896800000895d */ /* 0x004fea0003900000 */
[----:B------:R-:W2:Y:S02]  /*7880*/  @!P0 SYNCS.PHASECHK.TRANS64 P0, [R0+URZ+0xb0], R5 ;  /* 0x0000b005000085a7 */ /* 0x000ea400080010ff */
[----:B--2---:R-:W-:Y:S05]  /*7890*/  @!P0 BRA `(.L_x_132) ;  /* 0xfffffffc00f08947 */ /* 0x004fea000383ffff */
[----:B------:R-:W-:Y:S05]  /*78a0*/  BRA `(.L_x_133) ;  /* 0xffffffb000247947 */ /* 0x000fea000383ffff */
.L_x_45:
[----:B-1----:R1:W2:Y:S02]  /*78b0*/  SYNCS.PHASECHK.TRANS64.TRYWAIT P1, [R0+URZ+0xa0], R5 ;  /* 0x0000a005000075a7 */ /* 0x0022a400080211ff */
[----:B--2---:R-:W-:Y:S05]  /*78c0*/  @!P1 NANOSLEEP.SYNCS 0x989680 ;  /* 0x009896800000995d */ /* 0x004fea0003900000 */
[----:B------:R-:W2:Y:S02]  /*78d0*/  @!P1 SYNCS.PHASECHK.TRANS64 P1, [R0+URZ+0xa0], R5 ;  /* 0x0000a005000095a7 */ /* 0x000ea400080210ff */
[----:B--2---:R-:W-:Y:S05]  /*78e0*/  @!P1 BRA `(.L_x_45) ;  /* 0xfffffffc00f09947 */ /* 0x004fea000383ffff */
[----:B------:R-:W-:Y:S05]  /*78f0*/  BRA `(.L_x_134) ;  /* 0xffffffb000547947 */ /* 0x000fea000383ffff */
.L_x_48:
[----:B------:R-:W-:-:S07]  /*7900*/  MOV R0, UR5 ;  /* 0x0000000500007c02 */ /* 0x000fce0008000f00 */
.L_x_135:
[----:B-1----:R1:W2:Y:S02]  /*7910*/  SYNCS.PHASECHK.TRANS64.TRYWAIT P0, [R0+URZ+0xb0], R3 ;  /* 0x0000b003000075a7 */ /* 0x0022a400080011ff */
[----:B--2---:R-:W-:Y:S05]  /*7920*/  @!P0 NANOSLEEP.SYNCS 0x989680 ;  /* 0x009896800000895d */ /* 0x004fea0003900000 */
[----:B------:R-:W2:Y:S02]  /*7930*/  @!P0 SYNCS.PHASECHK.TRANS64 P0, [R0+URZ+0xb0], R3 ;  /* 0x0000b003000085a7 */ /* 0x000ea400080010ff */
[----:B--2---:R-:W-:Y:S05]  /*7940*/  @!P0 BRA `(.L_x_135) ;  /* 0xfffffffc00f08947 */ /* 0x004fea000383ffff */
[----:B------:R-:W-:Y:S05]  /*7950*/  BRA `(.L_x_47) ;  /* 0xffffffb000a87947 */ /* 0x000fea000383ffff */
.L_x_55:
[----:B-1----:R1:W2:Y:S02]  /*7960*/  SYNCS.PHASECHK.TRANS64.TRYWAIT P1, [R0+URZ+0xa0], R5 ;  /* 0x0000a005000075a7 */ /* 0x0022a400080211ff */
[----:B--2---:R-:W-:Y:S05]  /*7970*/  @!P1 NANOSLEEP.SYNCS 0x989680 ;  /* 0x009896800000995d */ /* 0x004fea0003900000 */
[----:B------:R-:W2:Y:S02]  /*7980*/  @!P1 SYNCS.PHASECHK.TRANS64 P1, [R0+URZ+0xa0], R5 ;  /* 0x0000a005000095a7 */ /* 0x000ea400080210ff */
[----:B--2---:R-:W-:Y:S05]  /*7990*/  @!P1 BRA `(.L_x_55) ;  /* 0xfffffffc00f09947 */ /* 0x004fea000383ffff */
[----:B------:R-:W-:Y:S05]  /*79a0*/  BRA `(.L_x_136) ;  /* 0xffffffb800387947 */ /* 0x000fea000383ffff */
.L_x_56:
[----:B------:R-:W-:-:S07]  /*79b0*/  MOV R3, UR6 ;  /* 0x0000000600037c02 */ /* 0x000fce0008000f00 */
.L_x_137:
[----:B-1----:R1:W2:Y:S02]  /*79c0*/  SYNCS.PHASECHK.TRANS64.TRYWAIT P0, [R3+URZ+0xe0], R0 ;  /* 0x0000e000030075a7 */ /* 0x0022a400080011ff */
[----:B--2---:R-:W-:Y:S05]  /*79d0*/  @!P0 NANOSLEEP.SYNCS 0x989680 ;  /* 0x009896800000895d */ /* 0x004fea0003900000 */
[----:B------:R-:W2:Y:S02]  /*79e0*/  @!P0 SYNCS.PHASECHK.TRANS64 P0, [R3+URZ+0xe0], R0 ;  /* 0x0000e000030085a7 */ /* 0x000ea400080010ff */
[----:B--2---:R-:W-:Y:S05]  /*79f0*/  @!P0 BRA `(.L_x_137) ;  /* 0xfffffffc00f08947 */ /* 0x004fea000383ffff */
[----:B------:R-:W-:Y:S05]  /*7a00*/  BRA `(.L_x_138) ;  /* 0xffffffb800887947 */ /* 0x000fea000383ffff */
.L_x_59:
[----:B------:R-:W-:Y:S07]  /*7a10*/  MOV R0, UR11 ;  /* 0x0000000b00007c02 */ /* 0x000fee0008000f00 */
.L_x_139:
[----:B-1----:R1:W2:Y:S02]  /*7a20*/  SYNCS.PHASECHK.TRANS64.TRYWAIT P0, [R0+URZ], R3 ;  /* 0x00000003000075a7 */ /* 0x0022a400080011ff */
[----:B--2---:R-:W-:Y:S05]  /*7a30*/  @!P0 NANOSLEEP.SYNCS 0x989680 ;  /* 0x009896800000895d */ /* 0x004fea0003900000 */
[----:B------:R-:W2:Y:S02]  /*7a40*/  @!P0 SYNCS.PHASECHK.TRANS64 P0, [R0+URZ], R3 ;  /* 0x00000003000085a7 */ /* 0x000ea400080010ff */
[----:B--2---:R-:W-:Y:S05]  /*7a50*/  @!P0 BRA `(.L_x_139) ;  /* 0xfffffffc00f08947 */ /* 0x004fea000383ffff */
[----:B------:R-:W-:Y:S05]  /*7a60*/  BRA `(.L_x_58) ;  /* 0xffffffb800a47947 */ /* 0x000fea000383ffff */
.L_x_62:
[----:B------:R-:W-:-:S07]  /*7a70*/  MOV R0, UR6 ;  /* 0x0000000600007c02 */ /* 0x000fce0008000f00 */
.L_x_140:
[----:B--2---:R2:W4:Y:S02]  /*7a80*/  SYNCS.PHASECHK.TRANS64.TRYWAIT P0, [R0+URZ], R3 ;  /* 0x00000003000075a7 */ /* 0x00452400080011ff */
[----:B----4-:R-:W-:Y:S05]  /*7a90*/  @!P0 NANOSLEEP.SYNCS 0x989680 ;  /* 0x009896800000895d */ /* 0x010fea0003900000 */
[----:B------:R-:W4:Y:S02]  /*7aa0*/  @!P0 SYNCS.PHASECHK.TRANS64 P0, [R0+URZ], R3 ;  /* 0x00000003000085a7 */ /* 0x000f2400080010ff */
[----:B----4-:R-:W-:Y:S05]  /*7ab0*/  @!P0 BRA `(.L_x_140) ;  /* 0xfffffffc00f08947 */ /* 0x010fea000383ffff */
[----:B------:R-:W-:Y:S05]  /*7ac0*/  BRA `(.L_x_141) ;  /* 0xffffffbc00d07947 */ /* 0x000fea000383ffff */
.L_x_63:
[----:B------:R-:W-:-:S07]  /*7ad0*/  MOV R0, UR6 ;  /* 0x0000000600007c02 */ /* 0x000fce0008000f00 */
.L_x_142:
[----:B-1----:R1:W2:Y:S02]  /*7ae0*/  SYNCS.PHASECHK.TRANS64.TRYWAIT P0, [R0+URZ], R3 ;  /* 0x00000003000075a7 */ /* 0x0022a400080011ff */
[----:B--2---:R-:W-:Y:S05]  /*7af0*/  @!P0 NANOSLEEP.SYNCS 0x989680 ;  /* 0x009896800000895d */ /* 0x004fea0003900000 */
[----:B------:R-:W2:Y:S02]  /*7b00*/  @!P0 SYNCS.PHASECHK.TRANS64 P0, [R0+URZ], R3 ;  /* 0x00000003000085a7 */ /* 0x000ea400080010ff */
[----:B--2---:R-:W-:Y:S05]  /*7b10*/  @!P0 BRA `(.L_x_142) ;  /* 0xfffffffc00f08947 */ /* 0x004fea000383ffff */
[----:B------:R-:W-:Y:S05]  /*7b20*/  BRA `(.L_x_143) ;  /* 0xffffffbc00dc7947 */ /* 0x000fea000383ffff */
.L_x_64:
[----:B------:R-:W-:-:S07]  /*7b30*/  MOV R0, UR6 ;  /* 0x0000000600007c02 */ /* 0x000fce0008000f00 */
.L_x_144:
[----:B-1----:R1:W2:Y:S02]  /*7b40*/  SYNCS.PHASECHK.TRANS64.TRYWAIT P0, [R0+URZ], R3 ;  /* 0x00000003000075a7 */ /* 0x0022a400080011ff */
[----:B--2---:R-:W-:Y:S05]  /*7b50*/  @!P0 NANOSLEEP.SYNCS 0x989680 ;  /* 0x009896800000895d */ /* 0x004fea0003900000 */
[----:B------:R-:W2:Y:S02]  /*7b60*/  @!P0 SYNCS.PHASECHK.TRANS64 P0, [R0+URZ], R3 ;  /* 0x00000003000085a7 */ /* 0x000ea400080010ff */
[----:B--2---:R-:W-:Y:S05]  /*7b70*/  @!P0 BRA `(.L_x_144) ;  /* 0xfffffffc00f08947 */ /* 0x004fea000383ffff */
[----:B------:R-:W-:Y:S05]  /*7b80*/  BRA `(.L_x_145) ;  /* 0xffffffbc00e87947 */ /* 0x000fea000383ffff */
.L_x_65:
[----:B------:R-:W-:-:S07]  /*7b90*/  MOV R0, UR7 ;  /* 0x0000000700007c02 */ /* 0x000fce0008000f00 */
.L_x_146:
[----:B-1----:R1:W2:Y:S02]  /*7ba0*/  SYNCS.PHASECHK.TRANS64.TRYWAIT P0, [R0+URZ], R3 ;  /* 0x00000003000075a7 */ /* 0x0022a400080011ff */
[----:B--2---:R-:W-:Y:S05]  /*7bb0*/  @!P0 NANOSLEEP.SYNCS 0x989680 ;  /* 0x009896800000895d */ /* 0x004fea0003900000 */
[----:B------:R-:W2:Y:S02]  /*7bc0*/  @!P0 SYNCS.PHASECHK.TRANS64 P0, [R0+URZ], R3 ;  /* 0x00000003000085a7 */ /* 0x000ea400080010ff */
[----:B--2---:R-:W-:Y:S05]  /*7bd0*/  @!P0 BRA `(.L_x_146) ;  /* 0xfffffffc00f08947 */ /* 0x004fea000383ffff */
[----:B------:R-:W-:Y:S05]  /*7be0*/  BRA `(.L_x_147) ;  /* 0xffffffbc00f47947 */ /* 0x000fea000383ffff */
.L_x_70:
[----:B--2---:R2:W3:Y:S02]  /*7bf0*/  SYNCS.PHASECHK.TRANS64.TRYWAIT P0, [R0+URZ+0xa0], R3 ;  /* 0x0000a003000075a7 */ /* 0x0044e400080011ff */
[----:B---3--:R-:W-:Y:S05]  /*7c00*/  @!P0 NANOSLEEP.SYNCS 0x989680 ;  /* 0x009896800000895d */ /* 0x008fea0003900000 */
[----:B------:R-:W3:Y:S02]  /*7c10*/  @!P0 SYNCS.PHASECHK.TRANS64 P0, [R0+URZ+0xa0], R3 ;  /* 0x0000a003000085a7 */ /* 0x000ee400080010ff */
[----:B---3--:R-:W-:Y:S05]  /*7c20*/  @!P0 BRA `(.L_x_70) ;  /* 0xfffffffc00f08947 */ /* 0x008fea000383ffff */
[----:B------:R-:W-:Y:S05]  /*7c30*/  BRA `(.L_x_148) ;  /* 0xffffffc000f07947 */ /* 0x000fea000383ffff */
.L_x_73:
[----:B------:R-:W-:Y:S07]  /*7c40*/  MOV R0, UR7 ;  /* 0x0000000700007c02 */ /* 0x000fee0008000f00 */
.L_x_149:
[----:B--2---:R2:W3:Y:S02]  /*7c50*/  SYNCS.PHASECHK.TRANS64.TRYWAIT P0, [R0+URZ+0x98], R3 ;  /* 0x00009803000075a7 */ /* 0x0044e400080011ff */
[----:B---3--:R-:W-:Y:S05]  /*7c60*/  @!P0 NANOSLEEP.SYNCS 0x989680 ;  /* 0x009896800000895d */ /* 0x008fea0003900000 */
[----:B------:R-:W3:Y:S02]  /*7c70*/  @!P0 SYNCS.PHASECHK.TRANS64 P0, [R0+URZ+0x98], R3 ;  /* 0x00009803000085a7 */ /* 0x000ee400080010ff */
[----:B---3--:R-:W-:Y:S05]  /*7c80*/  @!P0 BRA `(.L_x_149) ;  /* 0xfffffffc00f08947 */ /* 0x008fea000383ffff */
[----:B------:R-:W-:Y:S05]  /*7c90*/  BRA `(.L_x_72) ;  /* 0xffffffc400d07947 */ /* 0x000fea000383ffff */
.L_x_76:
[----:B------:R-:W-:Y:S07]  /*7ca0*/  MOV R0, UR15 ;  /* 0x0000000f00007c02 */ /* 0x000fee0008000f00 */
.L_x_150:
[----:B-1----:R1:W2:Y:S02]  /*7cb0*/  SYNCS.PHASECHK.TRANS64.TRYWAIT P0, [R0+URZ+0x78], R3 ;  /* 0x00007803000075a7 */ /* 0x0022a400080011ff */
[----:B--2---:R-:W-:Y:S05]  /*7cc0*/  @!P0 NANOSLEEP.SYNCS 0x989680 ;  /* 0x009896800000895d */ /* 0x004fea0003900000 */
[----:B------:R-:W2:Y:S02]  /*7cd0*/  @!P0 SYNCS.PHASECHK.TRANS64 P0, [R0+URZ+0x78], R3 ;  /* 0x00007803000085a7 */ /* 0x000ea400080010ff */
[----:B--2---:R-:W-:Y:S05]  /*7ce0*/  @!P0 BRA `(.L_x_150) ;  /* 0xfffffffc00f08947 */ /* 0x004fea000383ffff */
[----:B------:R-:W-:Y:S05]  /*7cf0*/  BRA `(.L_x_151) ;  /* 0xffffffc800487947 */ /* 0x000fea000383ffff */
.L_x_77:
[----:B------:R-:W-:Y:S07]  /*7d00*/  MOV R3, UR13 ;  /* 0x0000000d00037c02 */ /* 0x000fee0008000f00 */
.L_x_152:
[----:B-1----:R1:W2:Y:S02]  /*7d10*/  SYNCS.PHASECHK.TRANS64.TRYWAIT P0, [R3+URZ+0x78], R12 ;  /* 0x0000780c030075a7 */ /* 0x0022a400080011ff */
[----:B--2---:R-:W-:Y:S05]  /*7d20*/  @!P0 NANOSLEEP.SYNCS 0x989680 ;  /* 0x009896800000895d */ /* 0x004fea0003900000 */
[----:B------:R-:W2:Y:S02]  /*7d30*/  @!P0 SYNCS.PHASECHK.TRANS64 P0, [R3+URZ+0x78], R12 ;  /* 0x0000780c030085a7 */ /* 0x000ea400080010ff */
[----:B--2---:R-:W-:Y:S05]  /*7d40*/  @!P0 BRA `(.L_x_152) ;  /* 0xfffffffc00f08947 */ /* 0x004fea000383ffff */
[----:B------:R-:W-:Y:S05]  /*7d50*/  BRA `(.L_x_153) ;  /* 0xffffffc800e87947 */ /* 0x000fea000383ffff */
.L_x_79:
[----:B------:R-:W-:-:S07]  /*7d60*/  MOV R0, UR4 ;  /* 0x0000000400007c02 */ /* 0x000fce0008000f00 */
.L_x_154:
[----:B-1----:R1:W3:Y:S02]  /*7d70*/  SYNCS.PHASECHK.TRANS64.TRYWAIT P0, [R0+URZ], R3 ;  /* 0x00000003000075a7 */ /* 0x0022e400080011ff */
[----:B---3--:R-:W-:Y:S05]  /*7d80*/  @!P0 NANOSLEEP.SYNCS 0x989680 ;  /* 0x009896800000895d */ /* 0x008fea0003900000 */
[----:B------:R-:W3:Y:S02]  /*7d90*/  @!P0 SYNCS.PHASECHK.TRANS64 P0, [R0+URZ], R3 ;  /* 0x00000003000085a7 */ /* 0x000ee400080010ff */
[----:B---3--:R-:W-:Y:S05]  /*7da0*/  @!P0 BRA `(.L_x_154) ;  /* 0xfffffffc00f08947 */ /* 0x008fea000383ffff */
[----:B------:R-:W-:Y:S05]  /*7db0*/  BRA `(.L_x_155) ;  /* 0xffffffcc00747947 */ /* 0x000fea000383ffff */
.L_x_80:
[----:B------:R-:W-:-:S07]  /*7dc0*/  MOV R0, UR4 ;  /* 0x0000000400007c02 */ /* 0x000fce0008000f00 */
.L_x_156:
[----:B-1----:R1:W3:Y:S02]  /*7dd0*/  SYNCS.PHASECHK.TRANS64.TRYWAIT P0, [R0+URZ], R3 ;  /* 0x00000003000075a7 */ /* 0x0022e400080011ff */
[----:B---3--:R-:W-:Y:S05]  /*7de0*/  @!P0 NANOSLEEP.SYNCS 0x989680 ;  /* 0x009896800000895d */ /* 0x008fea0003900000 */
[----:B------:R-:W3:Y:S02]  /*7df0*/  @!P0 SYNCS.PHASECHK.TRANS64 P0, [R0+URZ], R3 ;  /* 0x00000003000085a7 */ /* 0x000ee400080010ff */
[----:B---3--:R-:W-:Y:S05]  /*7e00*/  @!P0 BRA `(.L_x_156) ;  /* 0xfffffffc00f08947 */ /* 0x008fea000383ffff */
[----:B------:R-:W-:Y:S05]  /*7e10*/  BRA `(.L_x_157) ;  /* 0xffffffcc00807947 */ /* 0x000fea000383ffff */
.L_x_82:
[----:B--2---:R2:W4:Y:S02]  /*7e20*/  SYNCS.PHASECHK.TRANS64.TRYWAIT P0, [R0+URZ+0xa0], R3 ;  /* 0x0000a003000075a7 */ /* 0x00452400080011ff */
[----:B----4-:R-:W-:Y:S05]  /*7e30*/  @!P0 NANOSLEEP.SYNCS 0x989680 ;  /* 0x009896800000895d */ /* 0x010fea0003900000 */
[----:B------:R-:W4:Y:S02]  /*7e40*/  @!P0 SYNCS.PHASECHK.TRANS64 P0, [R0+URZ+0xa0], R3 ;  /* 0x0000a003000085a7 */ /* 0x000f2400080010ff */
[----:B----4-:R-:W-:Y:S05]  /*7e50*/  @!P0 BRA `(.L_x_82) ;  /* 0xfffffffc00f08947 */ /* 0x010fea000383ffff */
[----:B------:R-:W-:Y:S05]  /*7e60*/  BRA `(.L_x_158) ;  /* 0xffffffd000747947 */ /* 0x000fea000383ffff */
.L_x_92:
[----:B-1----:R1:W3:Y:S02]  /*7e70*/  SYNCS.PHASECHK.TRANS64.TRYWAIT P1, [R0+URZ+0x60], R5 ;  /* 0x00006005000075a7 */ /* 0x0022e400080211ff */
[----:B---3--:R-:W-:Y:S05]  /*7e80*/  @!P1 NANOSLEEP.SYNCS 0x989680 ;  /* 0x009896800000995d */ /* 0x008fea0003900000 */
[----:B------:R-:W3:Y:S02]  /*7e90*/  @!P1 SYNCS.PHASECHK.TRANS64 P1, [R0+URZ+0x60], R5 ;  /* 0x00006005000095a7 */ /* 0x000ee400080210ff */
[----:B---3--:R-:W-:Y:S05]  /*7ea0*/  @!P1 BRA `(.L_x_92) ;  /* 0xfffffffc00f09947 */ /* 0x008fea000383ffff */
[----:B------:R-:W-:Y:S05]  /*7eb0*/  BRA `(.L_x_91) ;  /* 0xffffffdc00847947 */ /* 0x000fea000383ffff */
.L_x_94:
[----:B---3--:R3:W4:Y:S02]  /*7ec0*/  SYNCS.PHASECHK.TRANS64.TRYWAIT P0, [R84+URZ+0xc0], R7 ;  /* 0x0000c007540075a7 */ /* 0x00872400080011ff */
[----:B----4-:R-:W-:Y:S05]  /*7ed0*/  @!P0 NANOSLEEP.SYNCS 0x989680 ;  /* 0x009896800000895d */ /* 0x010fea0003900000 */
[----:B------:R-:W4:Y:S02]  /*7ee0*/  @!P0 SYNCS.PHASECHK.TRANS64 P0, [R84+URZ+0xc0], R7 ;  /* 0x0000c007540085a7 */ /* 0x000f2400080010ff */
[----:B----4-:R-:W-:Y:S05]  /*7ef0*/  @!P0 BRA `(.L_x_94) ;  /* 0xfffffffc00f08947 */ /* 0x010fea000383ffff */
[----:B------:R-:W-:Y:S05]  /*7f00*/  BRA `(.L_x_93) ;  /* 0xffffffdc00fc7947 */ /* 0x000fea000383ffff */
.L_x_105:
[----:B-1----:R1:W2:Y:S02]  /*7f10*/  SYNCS.PHASECHK.TRANS64.TRYWAIT P0, [R2+URZ+0x60], R5 ;  /* 0x00006005020075a7 */ /* 0x0022a400080011ff */
[----:B--2---:R-:W-:Y:S05]  /*7f20*/  @!P0 NANOSLEEP.SYNCS 0x989680 ;  /* 0x009896800000895d */ /* 0x004fea0003900000 */
[----:B------:R-:W2:Y:S02]  /*7f30*/  @!P0 SYNCS.PHASECHK.TRANS64 P0, [R2+URZ+0x60], R5 ;  /* 0x00006005020085a7 */ /* 0x000ea400080010ff */
[----:B--2---:R-:W-:Y:S05]  /*7f40*/  @!P0 BRA `(.L_x_105) ;  /* 0xfffffffc00f08947 */ /* 0x004fea000383ffff */
[----:B------:R-:W-:Y:S05]  /*7f50*/  BRA `(.L_x_104) ;  /* 0xffffffe800447947 */ /* 0x000fea000383ffff */
        .weak           $__internal_0_$__cuda_sm10x_tcgen05_guardrail_trap_col_being_dealloced_not_returned_by_alloc
        .type           $__internal_0_$__cuda_sm10x_tcgen05_guardrail_trap_col_being_dealloced_not_returned_by_alloc,@function
        .size           $__internal_0_$__cuda_sm10x_tcgen05_guardrail_trap_col_being_dealloced_not_returned_by_alloc,($__internal_1_$__cuda_sm10x_tcgen05_guardrail_trap_phase_invalid_during_alloc - $__internal_0_$__cuda_sm10x_tcgen05_guardrail_trap_col_being_dealloced_not_returned_by_alloc)
$__internal_0_$__cuda_sm10x_tcgen05_guardrail_trap_col_being_dealloced_not_returned_by_alloc:
[----:B------:R-:W-:Y:S05]  /*7f60*/  BPT.TRAP 0x1 ;  /* 0x000000040000795c */ /* 0x000fea0000300000 */
[----:B------:R-:W-:-:S04]  /*7f70*/  HFMA2 R3, -RZ, RZ, 0, 0 ;  /* 0x00000000ff037431 */ /* 0x000fc800000001ff */
[----:B------:R-:W-:Y:S05]  /*7f80*/  RET.REL.NODEC R2 `(_ZN7cutlass13device_kernelINS_4gemm6kernel13GemmUniversalIN4cute5tupleIJiiiiEEENS1_10collective13CollectiveMmaINS1_35MainloopSm100TmaUmmaWarpSpecializedILi6ELi2ELi4ENS5_IJNS4_1CILi1EEESB_SB_EEEEENS5_IJNSA_ILi64EEESE_SE_EEENS_10tfloat32_tENS5_IJSB_llEEESG_NS5_IJlSB_lEEENS4_8TiledMMAINS4_8MMA_AtomIJNS4_17SM100_MMA_TF32_SSISG_SG_fLi64ELi64ELNS4_4UMMA5MajorE1ELSN_0ELNSM_7ScaleInE0ELSO_0EEEEEENS4_6LayoutISC_NS5_IJNSA_ILi0EEESS_SS_EEEEENS5_IJNS4_10UnderscoreESV_SV_EEEEENS4_13SM90_TMA_LOADENS4_14ComposedLayoutINS4_7SwizzleILi2ELi5ELi2EEENS4_18smem_ptr_flag_bitsILi32EEENSR_INS5_IJNSA_ILi32EEENSA_ILi4EEEEEENS5_IJSB_S14_EEEEEEEvNS4_8identityESY_NSZ_INS10_ILi3ELi4ELi3EEES13_NSR_INS5_IJNSA_ILi8EEES14_EEENS5_IJS14_SB_EEEEEEEvS1A_EENS_8epilogue10collective18CollectiveEpilogueINS1I_23Sm100TmaWarpSpecializedILi3ELi2ELi16ELb1ELb0EEEJSF_NS5_IJNSR_ISE_SB_EENSR_IS14_SB_EEEEESG_SI_SG_SI_NS1I_6fusion15FusionCallbacksIS1M_NS1Q_17LinearCombinationISG_fSG_fLNS_15FloatRoundStyleE2EEESF_S1P_JEEENS4_5SM1004TMEM4LOAD26SM100_TMEM_LOAD_16dp128b8xESY_S1G_NS4_17SM75_U32x4_LDSM_NENS4_14SM90_TMA_STOREES1G_NS4_17SM90_U32x4_STSM_NENS4_39AutoVectorizingCopyWithAssumedAlignmentILi128EEEEEEvvEEEEvNT_6ParamsE) ;  /* 0xffffff80021c7950 */ /* 0x000fea0003c3ffff */
        .weak           $__internal_1_$__cuda_sm10x_tcgen05_guardrail_trap_phase_invalid_during_alloc
        .type           $__internal_1_$__cuda_sm10x_tcgen05_guardrail_trap_phase_invalid_during_alloc,@function
        .size           $__internal_1_$__cuda_sm10x_tcgen05_guardrail_trap_phase_invalid_during_alloc,($__internal_2_$__cuda_sm10x_tcgen05_guardrail_trap_unallocated_columns_being_dealloced - $__internal_1_$__cuda_sm10x_tcgen05_guardrail_trap_phase_invalid_during_alloc)
$__internal_1_$__cuda_sm10x_tcgen05_guardrail_trap_phase_invalid_during_alloc:
[----:B------:R-:W-:Y:S05]  /*7f90*/  BPT.TRAP 0x1 ;  /* 0x000000040000795c */ /* 0x000fea0000300000 */
[----:B------:R-:W-:-:S04]  /*7fa0*/  MOV R3, 0x0 ;  /* 0x0000000000037802 */ /* 0x000fc80000000f00 */
[----:B------:R-:W-:Y:S05]  /*7fb0*/  RET.REL.NODEC R2 `(_ZN7cutlass13device_kernelINS_4gemm6kernel13GemmUniversalIN4cute5tupleIJiiiiEEENS1_10collective13CollectiveMmaINS1_35MainloopSm100TmaUmmaWarpSpecializedILi6ELi2ELi4ENS5_IJNS4_1CILi1EEESB_SB_EEEEENS5_IJNSA_ILi64EEESE_SE_EEENS_10tfloat32_tENS5_IJSB_llEEESG_NS5_IJlSB_lEEENS4_8TiledMMAINS4_8MMA_AtomIJNS4_17SM100_MMA_TF32_SSISG_SG_fLi64ELi64ELNS4_4UMMA5MajorE1ELSN_0ELNSM_7ScaleInE0ELSO_0EEEEEENS4_6LayoutISC_NS5_IJNSA_ILi0EEESS_SS_EEEEENS5_IJNS4_10UnderscoreESV_SV_EEEEENS4_13SM90_TMA_LOADENS4_14ComposedLayoutINS4_7SwizzleILi2ELi5ELi2EEENS4_18smem_ptr_flag_bitsILi32EEENSR_INS5_IJNSA_ILi32EEENSA_ILi4EEEEEENS5_IJSB_S14_EEEEEEEvNS4_8identityESY_NSZ_INS10_ILi3ELi4ELi3EEES13_NSR_INS5_IJNSA_ILi8EEES14_EEENS5_IJS14_SB_EEEEEEEvS1A_EENS_8epilogue10collective18CollectiveEpilogueINS1I_23Sm100TmaWarpSpecializedILi3ELi2ELi16ELb1ELb0EEEJSF_NS5_IJNSR_ISE_SB_EENSR_IS14_SB_EEEEESG_SI_SG_SI_NS1I_6fusion15FusionCallbacksIS1M_NS1Q_17LinearCombinationISG_fSG_fLNS_15FloatRoundStyleE2EEESF_S1P_JEEENS4_5SM1004TMEM4LOAD26SM100_TMEM_LOAD_16dp128b8xESY_S1G_NS4_17SM75_U32x4_LDSM_NENS4_14SM90_TMA_STOREES1G_NS4_17SM90_U32x4_STSM_NENS4_39AutoVectorizingCopyWithAssumedAlignmentILi128EEEEEEvvEEEEvNT_6ParamsE) ;  /* 0xffffff8002107950 */ /* 0x000fea0003c3ffff */
        .weak           $__internal_2_$__cuda_sm10x_tcgen05_guardrail_trap_unallocated_columns_being_dealloced
        .type           $__internal_2_$__cuda_sm10x_tcgen05_guardrail_trap_unallocated_columns_being_dealloced,@function
        .size           $__internal_2_$__cuda_sm10x_tcgen05_guardrail_trap_unallocated_columns_being_dealloced,(.L_x_160 - $__internal_2_$__cuda_sm10x_tcgen05_guardrail_trap_unallocated_columns_being_dealloced)
$__internal_2_$__cuda_sm10x_tcgen05_guardrail_trap_unallocated_columns_being_dealloced:
[----:B------:R-:W-:Y:S05]  /*7fc0*/  BPT.TRAP 0x1 ;  /* 0x000000040000795c */ /* 0x000fea0000300000 */
[----:B------:R-:W-:-:S04]  /*7fd0*/  HFMA2 R3, -RZ, RZ, 0, 0 ;  /* 0x00000000ff037431 */ /* 0x000fc800000001ff */
[----:B------:R-:W-:Y:S05]  /*7fe0*/  RET.REL.NODEC R2 `(_ZN7cutlass13device_kernelINS_4gemm6kernel13GemmUniversalIN4cute5tupleIJiiiiEEENS1_10collective13CollectiveMmaINS1_35MainloopSm100TmaUmmaWarpSpecializedILi6ELi2ELi4ENS5_IJNS4_1CILi1EEESB_SB_EEEEENS5_IJNSA_ILi64EEESE_SE_EEENS_10tfloat32_tENS5_IJSB_llEEESG_NS5_IJlSB_lEEENS4_8TiledMMAINS4_8MMA_AtomIJNS4_17SM100_MMA_TF32_SSISG_SG_fLi64ELi64ELNS4_4UMMA5MajorE1ELSN_0ELNSM_7ScaleInE0ELSO_0EEEEEENS4_6LayoutISC_NS5_IJNSA_ILi0EEESS_SS_EEEEENS5_IJNS4_10UnderscoreESV_SV_EEEEENS4_13SM90_TMA_LOADENS4_14ComposedLayoutINS4_7SwizzleILi2ELi5ELi2EEENS4_18smem_ptr_flag_bitsILi32EEENSR_INS5_IJNSA_ILi32EEENSA_ILi4EEEEEENS5_IJSB_S14_EEEEEEEvNS4_8identityESY_NSZ_INS10_ILi3ELi4ELi3EEES13_NSR_INS5_IJNSA_ILi8EEES14_EEENS5_IJS14_SB_EEEEEEEvS1A_EENS_8epilogue10collective18CollectiveEpilogueINS1I_23Sm100TmaWarpSpecializedILi3ELi2ELi16ELb1ELb0EEEJSF_NS5_IJNSR_ISE_SB_EENSR_IS14_SB_EEEEESG_SI_SG_SI_NS1I_6fusion15FusionCallbacksIS1M_NS1Q_17LinearCombinationISG_fSG_fLNS_15FloatRoundStyleE2EEESF_S1P_JEEENS4_5SM1004TMEM4LOAD26SM100_TMEM_LOAD_16dp128b8xESY_S1G_NS4_17SM75_U32x4_LDSM_NENS4_14SM90_TMA_STOREES1G_NS4_17SM90_U32x4_STSM_NENS4_39AutoVectorizingCopyWithAssumedAlignmentILi128EEEEEEvvEEEEvNT_6ParamsE) ;  /* 0xffffff8002047950 */ /* 0x000fea0003c3ffff */
.L_x_159:
[----:B------:R-:W-:-:S00]  /*7ff0*/  BRA `(.L_x_159) ;  /* 0xfffffffc00fc7947 */ /* 0x000fc0000383ffff */
[----:B------:R-:W-:-:S00]  /*8000*/  NOP ;  /* 0x0000000000007918 */ /* 0x000fc00000000000 */
[----:B------:R-:W-:-:S00]  /*8010*/  NOP ;  /* 0x0000000000007918 */ /* 0x000fc00000000000 */
[----:B------:R-:W-:-:S00]  /*8020*/  NOP ;  /* 0x0000000000007918 */ /* 0x000fc00000000000 */
[----:B------:R-:W-:-:S00]  /*8030*/  NOP ;  /* 0x0000000000007918 */ /* 0x000fc00000000000 */
[----:B------:R-:W-:-:S00]  /*8040*/  NOP ;  /* 0x0000000000007918 */ /* 0x000fc00000000000 */
[----:B------:R-:W-:-:S00]  /*8050*/  NOP ;  /* 0x0000000000007918 */ /* 0x000fc00000000000 */
[----:B------:R-:W-:-:S00]  /*8060*/  NOP ;  /* 0x0000000000007918 */ /* 0x000fc00000000000 */
[----:B------:R-:W-:-:S00]  /*8070*/  NOP ;  /* 0x0000000000007918 */ /* 0x000fc00000000000 */
.L_x_160:


//--------------------- .nv.global.init           --------------------------
	.section	.nv.global.init,"aw",@progbits
.nv.global.init:
	.type		$str$27,@object
	.size		$str$27,($str$28 - $str$27)
$str$27:
        /*0000*/ 	.byte	0x28, 0x61, 0x64, 0x64, 0x72, 0x65, 0x73, 0x73, 0x20, 0x26, 0x20, 0x6d, 0x61, 0x73, 0x6b, 0x29
        /*0010*/ 	.byte	0x20, 0x3d, 0x3d, 0x20, 0x30, 0x00
	.type		$str$28,@object
	.size		$str$28,($str$26 - $str$28)
$str$28:
        /*0016*/ 	.byte	0x2f, 0x74, 0x6d, 0x70, 0x2f, 0x63, 0x75, 0x74, 0x6c, 0x61, 0x73, 0x73, 0x5f, 0x73, 0x77, 0x65
        /*0026*/ 	.byte	0x65, 0x70, 0x5f, 0x73, 0x72, 0x63, 0x2f, 0x69, 0x6e, 0x63, 0x6c, 0x75, 0x64, 0x65, 0x2f, 0x63
        /*0036*/ 	.byte	0x75, 0x74, 0x65, 0x2f, 0x70, 0x6f, 0x69, 0x6e, 0x74, 0x65, 0x72, 0x5f, 0x66, 0x6c, 0x61, 0x67
        /*0046*/ 	.byte	0x67, 0x65, 0x64, 0x2e, 0x68, 0x70, 0x70, 0x00
	.type		$str$26,@object
	.size		$str$26,($str$25 - $str$26)
$str$26:
        /*004e*/ 	.byte	0x2f, 0x74, 0x6d, 0x70, 0x2f, 0x63, 0x75, 0x74, 0x6c, 0x61, 0x73, 0x73, 0x5f, 0x73, 0x77, 0x65
        /*005e*/ 	.byte	0x65, 0x70, 0x5f, 0x73, 0x72, 0x63, 0x2f, 0x69, 0x6e, 0x63, 0x6c, 0x75, 0x64, 0x65, 0x2f, 0x63
        /*006e*/ 	.byte	0x75, 0x74, 0x65, 0x2f, 0x61, 0x74, 0x6f, 0x6d, 0x2f, 0x63, 0x6f, 0x70, 0x79, 0x5f, 0x74, 0x72
        /*007e*/ 	.byte	0x61, 0x69, 0x74, 0x73, 0x5f, 0x73, 0x6d, 0x31, 0x30, 0x30, 0x2e, 0x68, 0x70, 0x70, 0x00
	.type		$str$25,@object
	.size		$str$25,(__unnamed_1 - $str$25)
$str$25:
        /*008d*/ 	.byte	0x28, 0x28, 0x75, 0x69, 0x6e, 0x74, 0x33, 0x32, 0x5f, 0x74, 0x28, 0x74, 0x68, 0x72, 0x65, 0x61
        /*009d*/ 	.byte	0x64, 0x49, 0x64, 0x78, 0x2e, 0x78, 0x29, 0x20, 0x2f, 0x20, 0x33, 0x32, 0x29, 0x20, 0x25, 0x20
        /*00ad*/ 	.byte	0x34, 0x29, 0x20, 0x3d, 0x3d, 0x20, 0x28, 0x28, 0x28, 0x74, 0x6d, 0x65, 0x6d, 0x5f, 0x61, 0x64
        /*00bd*/ 	.byte	0x64, 0x72, 0x20, 0x3e, 0x3e, 0x20, 0x31, 0x36, 0x29, 0x20, 0x2f, 0x20, 0x33, 0x32, 0x29, 0x20
        /*00cd*/ 	.byte	0x25, 0x20, 0x34, 0x29, 0x00
	.type		__unnamed_1,@object
	.size		__unnamed_1,(__unnamed_2 - __unnamed_1)
__unnamed_1:
        /*00d2*/ 	.byte	0x61, 0x75, 0x74, 0x6f, 0x20, 0x63, 0x75, 0x74, 0x65, 0x3a, 0x3a, 0x61, 0x73, 0x5f, 0x70, 0x6f
        /* <DEDUP_REMOVED lines=24> */
        /*0262*/ 	.byte	0x30, 0x34, 0x38, 0x3e, 0x3e, 0x3e, 0x3e, 0x5d, 0x00
	.type		__unnamed_2,@object
	.size		__unnamed_2,(.L_2 - __unnamed_2)
__unnamed_2:
        /* <DEDUP_REMOVED lines=45> */
        /*053b*/ 	.byte	0x3e, 0x3e, 0x3e, 0x5d, 0x00
.L_2:


//--------------------- .nv.shared._ZN7cutlass13device_kernelINS_4gemm6kernel13GemmUniversalIN4cute5tupleIJiiiiEEENS1_10collective13CollectiveMmaINS1_35MainloopSm100TmaUmmaWarpSpecializedILi6ELi2ELi4ENS5_IJNS4_1CILi1EEESB_SB_EEEEENS5_IJNSA_ILi64EEESE_SE_EEENS_10tfloat32_tENS5_IJSB_llEEESG_NS5_IJlSB_lEEENS4_8TiledMMAINS4_8MMA_AtomIJNS4_17SM100_MMA_TF32_SSISG_SG_fLi64ELi64ELNS4_4UMMA5MajorE1ELSN_0ELNSM_7ScaleInE0ELSO_0EEEEEENS4_6LayoutISC_NS5_IJNSA_ILi0EEESS_SS_EEEEENS5_IJNS4_10UnderscoreESV_SV_EEEEENS4_13SM90_TMA_LOADENS4_14ComposedLayoutINS4_7SwizzleILi2ELi5ELi2EEENS4_18smem_ptr_flag_bitsILi32EEENSR_INS5_IJNSA_ILi32EEENSA_ILi4EEEEEENS5_IJSB_S14_EEEEEEEvNS4_8identityESY_NSZ_INS10_ILi3ELi4ELi3EEES13_NSR_INS5_IJNSA_ILi8EEES14_EEENS5_IJS14_SB_EEEEEEEvS1A_EENS_8epilogue10collective18CollectiveEpilogueINS1I_23Sm100TmaWarpSpecializedILi3ELi2ELi16ELb1ELb0EEEJSF_NS5_IJNSR_ISE_SB_EENSR_IS14_SB_EEEEESG_SI_SG_SI_NS1I_6fusion15FusionCallbacksIS1M_NS1Q_17LinearCombinationISG_fSG_fLNS_15FloatRoundStyleE2EEESF_S1P_JEEENS4_5SM1004TMEM4LOAD26SM100_TMEM_LOAD_16dp128b8xESY_S1G_NS4_17SM75_U32x4_LDSM_NENS4_14SM90_TMA_STOREES1G_NS4_17SM90_U32x4_STSM_NENS4_39AutoVectorizingCopyWithAssumedAlignmentILi128EEEEEEvvEEEEvNT_6ParamsE --------------------------
	.section	.nv.shared._ZN7cutlass13device_kernelINS_4gemm6kernel13GemmUniversalIN4cute5tupleIJiiiiEEENS1_10collective13CollectiveMmaINS1_35MainloopSm100TmaUmmaWarpSpecializedILi6ELi2ELi4ENS5_IJNS4_1CILi1EEESB_SB_EEEEENS5_IJNSA_ILi64EEESE_SE_EEENS_10tfloat32_tENS5_IJSB_llEEESG_NS5_IJlSB_lEEENS4_8TiledMMAINS4_8MMA_AtomIJNS4_17SM100_MMA_TF32_SSISG_SG_fLi64ELi64ELNS4_4UMMA5MajorE1ELSN_0ELNSM_7ScaleInE0ELSO_0EEEEEENS4_6LayoutISC_NS5_IJNSA_ILi0EEESS_SS_EEEEENS5_IJNS4_10UnderscoreESV_SV_EEEEENS4_13SM90_TMA_LOADENS4_14ComposedLayoutINS4_7SwizzleILi2ELi5ELi2EEENS4_18smem_ptr_flag_bitsILi32EEENSR_INS5_IJNSA_ILi32EEENSA_ILi4EEEEEENS5_IJSB_S14_EEEEEEEvNS4_8identityESY_NSZ_INS10_ILi3ELi4ELi3EEES13_NSR_INS5_IJNSA_ILi8EEES14_EEENS5_IJS14_SB_EEEEEEEvS1A_EENS_8epilogue10collective18CollectiveEpilogueINS1I_23Sm100TmaWarpSpecializedILi3ELi2ELi16ELb1ELb0EEEJSF_NS5_IJNSR_ISE_SB_EENSR_IS14_SB_EEEEESG_SI_SG_SI_NS1I_6fusion15FusionCallbacksIS1M_NS1Q_17LinearCombinationISG_fSG_fLNS_15FloatRoundStyleE2EEESF_S1P_JEEENS4_5SM1004TMEM4LOAD26SM100_TMEM_LOAD_16dp128b8xESY_S1G_NS4_17SM75_U32x4_LDSM_NENS4_14SM90_TMA_STOREES1G_NS4_17SM90_U32x4_STSM_NENS4_39AutoVectorizingCopyWithAssumedAlignmentILi128EEEEEEvvEEEEvNT_6ParamsE,"aw",@nobits
	.sectionflags	@""
	.align	16
	.zero		1024


//--------------------- .nv.shared.reserved.0     --------------------------
	.section	.nv.shared.reserved.0,"aw",@nobits
	.weak		__nv_reservedSMEM_offset_0_alias
	.size		__nv_reservedSMEM_offset_0_alias, 0, 64
	.other		__nv_reservedSMEM_offset_0_alias,@"STO_CUDA_RESERVED_SHARED STV_DEFAULT"
__nv_reservedSMEM_offset_0_alias:
	.zero		0
.nv.shared.reserved.0:
	.zero		64
	.weak		__nv_reservedSMEM_tcgen05_partition
	.type		__nv_reservedSMEM_tcgen05_partition,@object
	.size		__nv_reservedSMEM_tcgen05_partition,(.L_0 - __nv_reservedSMEM_tcgen05_partition)
__nv_reservedSMEM_tcgen05_partition:
	.zero		32
.L_0:


//--------------------- .nv.global                --------------------------
	.section	.nv.global,"aw",@nobits
.nv.global:
	.type		_ZN40_INTERNAL_4ddfd17e_4_k_cu_4ed4360b_309894cute1_E,@object
	.size		_ZN40_INTERNAL_4ddfd17e_4_k_cu_4ed4360b_309894cute1_E,(_ZN40_INTERNAL_4ddfd17e_4_k_cu_4ed4360b_309894cuda3std3__45__cpo6cbeginE - _ZN40_INTERNAL_4ddfd17e_4_k_cu_4ed4360b_309894cute1_E)
_ZN40_INTERNAL_4ddfd17e_4_k_cu_4ed4360b_309894cute1_E:
	.zero		1
	.type		_ZN40_INTERNAL_4ddfd17e_4_k_cu_4ed4360b_309894cuda3std3__45__cpo6cbeginE,@object
	.size		_ZN40_INTERNAL_4ddfd17e_4_k_cu_4ed4360b_309894cuda3std3__45__cpo6cbeginE,(_ZN40_INTERNAL_4ddfd17e_4_k_cu_4ed4360b_309894cuda3std3__48in_placeE - _ZN40_INTERNAL_4ddfd17e_4_k_cu_4ed4360b_309894cuda3std3__45__cpo6cbeginE)
_ZN40_INTERNAL_4ddfd17e_4_k_cu_4ed4360b_309894cuda3std3__45__cpo6cbeginE:
	.zero		1
	.type		_ZN40_INTERNAL_4ddfd17e_4_k_cu_4ed4360b_309894cuda3std3__48in_placeE,@object
	.size		_ZN40_INTERNAL_4ddfd17e_4_k_cu_4ed4360b_309894cuda3std3__48in_placeE,(_ZN40_INTERNAL_4ddfd17e_4_k_cu_4ed4360b_309894cuda3std6ranges3__45__cpo9iter_moveE - _ZN40_INTERNAL_4ddfd17e_4_k_cu_4ed4360b_309894cuda3std3__48in_placeE)
_ZN40_INTERNAL_4ddfd17e_4_k_cu_4ed4360b_309894cuda3std3__48in_placeE:
	.zero		1
	.type		_ZN40_INTERNAL_4ddfd17e_4_k_cu_4ed4360b_309894cuda3std6ranges3__45__cpo9iter_moveE,@object
	.size		_ZN40_INTERNAL_4ddfd17e_4_k_cu_4ed4360b_309894cuda3std6ranges3__45__cpo9iter_moveE,(_ZN40_INTERNAL_4ddfd17e_4_k_cu_4ed4360b_309894cuda3std3__45__cpo5beginE - _ZN40_INTERNAL_4ddfd17e_4_k_cu_4ed4360b_309894cuda3std6ranges3__45__cpo9iter_moveE)
_ZN40_INTERNAL_4ddfd17e_4_k_cu_4ed4360b_309894cuda3std6ranges3__45__cpo9iter_moveE:
	.zero		1
	.type		_ZN40_INTERNAL_4ddfd17e_4_k_cu_4ed4360b_309894cuda3std3__45__cpo5beginE,@object
	.size		_ZN40_INTERNAL_4ddfd17e_4_k_cu_4ed4360b_309894cuda3std3__45__cpo5beginE,(_ZN40_INTERNAL_4ddfd17e_4_k_cu_4ed4360b_309894cuda3std3__442_GLOBAL__N__4ddfd17e_4_k_cu_4ed4360b_309896ignoreE - _ZN40_INTERNAL_4ddfd17e_4_k_cu_4ed4360b_309894cuda3std3__45__cpo5beginE)
_ZN40_INTERNAL_4ddfd17e_4_k_cu_4ed4360b_309894cuda3std3__45__cpo5beginE:
	.zero		1
	.type		_ZN40_INTERNAL_4ddfd17e_4_k_cu_4ed4360b_309894cuda3std3__442_GLOBAL__N__4ddfd17e_4_k_cu_4ed4360b_309896ignoreE,@object
	.size		_ZN40_INTERNAL_4ddfd17e_4_k_cu_4ed4360b_309894cuda3std3__442_GLOBAL__N__4ddfd17e_4_k_cu_4ed4360b_309896ignoreE,(_ZN40_INTERNAL_4ddfd17e_4_k_cu_4ed4360b_309894cute7productE - _ZN40_INTERNAL_4ddfd17e_4_k_cu_4ed4360b_309894cuda3std3__442_GLOBAL__N__4ddfd17e_4_k_cu_4ed4360b_309896ignoreE)
_ZN40_INTERNAL_4ddfd17e_4_k_cu_4ed4360b_309894cuda3std3__442_GLOBAL__N__4ddfd17e_4_k_cu_4ed4360b_309896ignoreE:
	.zero		1
	.type		_ZN40_INTERNAL_4ddfd17e_4_k_cu_4ed4360b_309894cute7productE,@object
	.size		_ZN40_INTERNAL_4ddfd17e_4_k_cu_4ed4360b_309894cute7productE,(_ZN40_INTERNAL_4ddfd17e_4_k_cu_4ed4360b_309894cuda3std3__45__cpo3endE - _ZN40_INTERNAL_4ddfd17e_4_k_cu_4ed4360b_309894cute7productE)
_ZN40_INTERNAL_4ddfd17e_4_k_cu_4ed4360b_309894cute7productE:
	.zero		1
	.type		_ZN40_INTERNAL_4ddfd17e_4_k_cu_4ed4360b_309894cuda3std3__45__cpo3endE,@object
	.size		_ZN40_INTERNAL_4ddfd17e_4_k_cu_4ed4360b_309894cuda3std3__45__cpo3endE,(_ZN40_INTERNAL_4ddfd17e_4_k_cu_4ed4360b_309894cuda3std3__419piecewise_constructE - _ZN40_INTERNAL_4ddfd17e_4_k_cu_4ed4360b_309894cuda3std3__45__cpo3endE)
_ZN40_INTERNAL_4ddfd17e_4_k_cu_4ed4360b_309894cuda3std3__45__cpo3endE:
	.zero		1
	.type		_ZN40_INTERNAL_4ddfd17e_4_k_cu_4ed4360b_309894cuda3std3__419piecewise_constructE,@object
	.size		_ZN40_INTERNAL_4ddfd17e_4_k_cu_4ed4360b_309894cuda3std3__419piecewise_constructE,(_ZN40_INTERNAL_4ddfd17e_4_k_cu_4ed4360b_309894cuda3std3__45__cpo4cendE - _ZN40_INTERNAL_4ddfd17e_4_k_cu_4ed4360b_309894cuda3std3__419piecewise_constructE)
_ZN40_INTERNAL_4ddfd17e_4_k_cu_4ed4360b_309894cuda3std3__419piecewise_constructE:
	.zero		1
	.type		_ZN40_INTERNAL_4ddfd17e_4_k_cu_4ed4360b_309894cuda3std3__45__cpo4cendE,@object
	.size		_ZN40_INTERNAL_4ddfd17e_4_k_cu_4ed4360b_309894cuda3std3__45__cpo4cendE,(_ZN40_INTERNAL_4ddfd17e_4_k_cu_4ed4360b_309894cuda3std6ranges3__45__cpo4swapE - _ZN40_INTERNAL_4ddfd17e_4_k_cu_4ed4360b_309894cuda3std3__45__cpo4cendE)
_ZN40_INTERNAL_4ddfd17e_4_k_cu_4ed4360b_309894cuda3std3__45__cpo4cendE:
	.zero		1
	.type		_ZN40_INTERNAL_4ddfd17e_4_k_cu_4ed4360b_309894cuda3std6ranges3__45__cpo4swapE,@object
	.size		_ZN40_INTERNAL_4ddfd17e_4_k_cu_4ed4360b_309894cuda3std6ranges3__45__cpo4swapE,(.L_10 - _ZN40_INTERNAL_4ddfd17e_4_k_cu_4ed4360b_309894cuda3std6ranges3__45__cpo4swapE)
_ZN40_INTERNAL_4ddfd17e_4_k_cu_4ed4360b_309894cuda3std6ranges3__45__cpo4swapE:
	.zero		1
.L_10:


//--------------------- .nv.constant0._ZN7cutlass13device_kernelINS_4gemm6kernel13GemmUniversalIN4cute5tupleIJiiiiEEENS1_10collective13CollectiveMmaINS1_35MainloopSm100TmaUmmaWarpSpecializedILi6ELi2ELi4ENS5_IJNS4_1CILi1EEESB_SB_EEEEENS5_IJNSA_ILi64EEESE_SE_EEENS_10tfloat32_tENS5_IJSB_llEEESG_NS5_IJlSB_lEEENS4_8TiledMMAINS4_8MMA_AtomIJNS4_17SM100_MMA_TF32_SSISG_SG_fLi64ELi64ELNS4_4UMMA5MajorE1ELSN_0ELNSM_7ScaleInE0ELSO_0EEEEEENS4_6LayoutISC_NS5_IJNSA_ILi0EEESS_SS_EEEEENS5_IJNS4_10UnderscoreESV_SV_EEEEENS4_13SM90_TMA_LOADENS4_14ComposedLayoutINS4_7SwizzleILi2ELi5ELi2EEENS4_18smem_ptr_flag_bitsILi32EEENSR_INS5_IJNSA_ILi32EEENSA_ILi4EEEEEENS5_IJSB_S14_EEEEEEEvNS4_8identityESY_NSZ_INS10_ILi3ELi4ELi3EEES13_NSR_INS5_IJNSA_ILi8EEES14_EEENS5_IJS14_SB_EEEEEEEvS1A_EENS_8epilogue10collective18CollectiveEpilogueINS1I_23Sm100TmaWarpSpecializedILi3ELi2ELi16ELb1ELb0EEEJSF_NS5_IJNSR_ISE_SB_EENSR_IS14_SB_EEEEESG_SI_SG_SI_NS1I_6fusion15FusionCallbacksIS1M_NS1Q_17LinearCombinationISG_fSG_fLNS_15FloatRoundStyleE2EEESF_S1P_JEEENS4_5SM1004TMEM4LOAD26SM100_TMEM_LOAD_16dp128b8xESY_S1G_NS4_17SM75_U32x4_LDSM_NENS4_14SM90_TMA_STOREES1G_NS4_17SM90_U32x4_STSM_NENS4_39AutoVectorizingCopyWithAssumedAlignmentILi128EEEEEEvvEEEEvNT_6ParamsE --------------------------
	.section	.nv.constant0._ZN7cutlass13device_kernelINS_4gemm6kernel13GemmUniversalIN4cute5tupleIJiiiiEEENS1_10collective13CollectiveMmaINS1_35MainloopSm100TmaUmmaWarpSpecializedILi6ELi2ELi4ENS5_IJNS4_1CILi1EEESB_SB_EEEEENS5_IJNSA_ILi64EEESE_SE_EEENS_10tfloat32_tENS5_IJSB_llEEESG_NS5_IJlSB_lEEENS4_8TiledMMAINS4_8MMA_AtomIJNS4_17SM100_MMA_TF32_SSISG_SG_fLi64ELi64ELNS4_4UMMA5MajorE1ELSN_0ELNSM_7ScaleInE0ELSO_0EEEEEENS4_6LayoutISC_NS5_IJNSA_ILi0EEESS_SS_EEEEENS5_IJNS4_10UnderscoreESV_SV_EEEEENS4_13SM90_TMA_LOADENS4_14ComposedLayoutINS4_7SwizzleILi2ELi5ELi2EEENS4_18smem_ptr_flag_bitsILi32EEENSR_INS5_IJNSA_ILi32EEENSA_ILi4EEEEEENS5_IJSB_S14_EEEEEEEvNS4_8identityESY_NSZ_INS10_ILi3ELi4ELi3EEES13_NSR_INS5_IJNSA_ILi8EEES14_EEENS5_IJS14_SB_EEEEEEEvS1A_EENS_8epilogue10collective18CollectiveEpilogueINS1I_23Sm100TmaWarpSpecializedILi3ELi2ELi16ELb1ELb0EEEJSF_NS5_IJNSR_ISE_SB_EENSR_IS14_SB_EEEEESG_SI_SG_SI_NS1I_6fusion15FusionCallbacksIS1M_NS1Q_17LinearCombinationISG_fSG_fLNS_15FloatRoundStyleE2EEESF_S1P_JEEENS4_5SM1004TMEM4LOAD26SM100_TMEM_LOAD_16dp128b8xESY_S1G_NS4_17SM75_U32x4_LDSM_NENS4_14SM90_TMA_STOREES1G_NS4_17SM90_U32x4_STSM_NENS4_39AutoVectorizingCopyWithAssumedAlignmentILi128EEEEEEvvEEEEvNT_6ParamsE,"a",@progbits
	.sectionflags	@""
	.align	4
.nv.constant0._ZN7cutlass13device_kernelINS_4gemm6kernel13GemmUniversalIN4cute5tupleIJiiiiEEENS1_10collective13CollectiveMmaINS1_35MainloopSm100TmaUmmaWarpSpecializedILi6ELi2ELi4ENS5_IJNS4_1CILi1EEESB_SB_EEEEENS5_IJNSA_ILi64EEESE_SE_EEENS_10tfloat32_tENS5_IJSB_llEEESG_NS5_IJlSB_lEEENS4_8TiledMMAINS4_8MMA_AtomIJNS4_17SM100_MMA_TF32_SSISG_SG_fLi64ELi64ELNS4_4UMMA5MajorE1ELSN_0ELNSM_7ScaleInE0ELSO_0EEEEEENS4_6LayoutISC_NS5_IJNSA_ILi0EEESS_SS_EEEEENS5_IJNS4_10UnderscoreESV_SV_EEEEENS4_13SM90_TMA_LOADENS4_14ComposedLayoutINS4_7SwizzleILi2ELi5ELi2EEENS4_18smem_ptr_flag_bitsILi32EEENSR_INS5_IJNSA_ILi32EEENSA_ILi4EEEEEENS5_IJSB_S14_EEEEEEEvNS4_8identityESY_NSZ_INS10_ILi3ELi4ELi3EEES13_NSR_INS5_IJNSA_ILi8EEES14_EEENS5_IJS14_SB_EEEEEEEvS1A_EENS_8epilogue10collective18CollectiveEpilogueINS1I_23Sm100TmaWarpSpecializedILi3ELi2ELi16ELb1ELb0EEEJSF_NS5_IJNSR_ISE_SB_EENSR_IS14_SB_EEEEESG_SI_SG_SI_NS1I_6fusion15FusionCallbacksIS1M_NS1Q_17LinearCombinationISG_fSG_fLNS_15FloatRoundStyleE2EEESF_S1P_JEEENS4_5SM1004TMEM4LOAD26SM100_TMEM_LOAD_16dp128b8xESY_S1G_NS4_17SM75_U32x4_LDSM_NENS4_14SM90_TMA_STOREES1G_NS4_17SM90_U32x4_STSM_NENS4_39AutoVectorizingCopyWithAssumedAlignmentILi128EEEEEEvvEEEEvNT_6ParamsE:
	.zero		2944


//--------------------- SYMBOLS --------------------------

	.type		.nv.reservedSmem.offset0,@object
	.size		.nv.reservedSmem.offset0,0x4
	.type		.nv.reservedSmem.cap,@object
	.size		.nv.reservedSmem.cap,0x4
	.type		__assertfail,@function
